//
// Generated by NVIDIA NVVM Compiler
//
// Compiler Build ID: CL-36424714
// Cuda compilation tools, release 13.0, V13.0.88
// Based on NVVM 20.0.0
//

.version 9.0
.target sm_100
.address_size 64

	// .globl	_Z9init_randP17curandStateXORWOW
.global .align 4 .b8 precalc_xorwow_matrix[102400];
.global .align 4 .b8 precalc_xorwow_offset_matrix[102400];
.global .align 4 .b8 mrg32k3aM1[2304];
.global .align 4 .b8 mrg32k3aM2[2304];
.global .align 4 .b8 mrg32k3aM1SubSeq[2016];
.global .align 4 .b8 mrg32k3aM2SubSeq[2016];
.global .align 4 .b8 mrg32k3aM1Seq[2304];
.global .align 4 .b8 mrg32k3aM2Seq[2304];
.const .align 8 .b8 __cr_lgamma_table[72];

.visible .entry _Z9init_randP17curandStateXORWOW(
	.param .u64 .ptr .align 1 _Z9init_randP17curandStateXORWOW_param_0
)
{
	.reg .pred 	%p<24>;
	.reg .b32 	%r<406>;
	.reg .b64 	%rd<18>;

	ld.param.u64 	%rd8, [_Z9init_randP17curandStateXORWOW_param_0];
	cvta.to.global.u64 	%rd9, %rd8;
	mov.u32 	%r182, %ctaid.x;
	mov.u32 	%r183, %ntid.x;
	mov.u32 	%r184, %tid.x;
	mad.lo.s32 	%r185, %r182, %r183, %r184;
	cvt.s64.s32 	%rd17, %r185;
	mul.wide.s32 	%rd10, %r185, 48;
	add.s64 	%rd2, %rd9, %rd10;
	mov.b32 	%r186, -615985083;
	mov.b32 	%r187, -1377575096;
	st.global.v2.u32 	[%rd2], {%r187, %r186};
	mov.b32 	%r188, -123459836;
	mov.b32 	%r189, -965257515;
	st.global.v2.u32 	[%rd2+8], {%r189, %r188};
	mov.b32 	%r190, -733658551;
	mov.b32 	%r191, -589760388;
	st.global.v2.u32 	[%rd2+16], {%r191, %r190};
	setp.eq.s32 	%p1, %r185, 0;
	@%p1 bra 	$L__BB0_42;
	mov.b32 	%r312, 0;
	mov.u64 	%rd12, precalc_xorwow_matrix;
$L__BB0_2:
	and.b64  	%rd4, %rd17, 3;
	setp.eq.s64 	%p2, %rd4, 0;
	@%p2 bra 	$L__BB0_41;
	mul.wide.u32 	%rd11, %r312, 3200;
	add.s64 	%rd5, %rd12, %rd11;
	cvt.u32.u64 	%r2, %rd4;
	mov.b32 	%r313, 0;
$L__BB0_4:
	mov.b32 	%r326, 0;
	mov.u32 	%r327, %r326;
	mov.u32 	%r328, %r326;
	mov.u32 	%r329, %r326;
	mov.u32 	%r330, %r326;
	mov.u32 	%r319, %r326;
$L__BB0_5:
	mul.wide.u32 	%rd13, %r319, 4;
	add.s64 	%rd14, %rd2, %rd13;
	ld.global.u32 	%r10, [%rd14+4];
	shl.b32 	%r11, %r319, 5;
	mov.b32 	%r325, 0;
$L__BB0_6:
	.pragma "nounroll";
	shr.u32 	%r196, %r10, %r325;
	and.b32  	%r197, %r196, 1;
	setp.eq.b32 	%p3, %r197, 1;
	not.pred 	%p4, %p3;
	add.s32 	%r198, %r11, %r325;
	mul.lo.s32 	%r199, %r198, 5;
	mul.wide.u32 	%rd15, %r199, 4;
	add.s64 	%rd6, %rd5, %rd15;
	@%p4 bra 	$L__BB0_8;
	ld.global.u32 	%r200, [%rd6];
	xor.b32  	%r330, %r330, %r200;
	ld.global.u32 	%r201, [%rd6+4];
	xor.b32  	%r329, %r329, %r201;
	ld.global.u32 	%r202, [%rd6+8];
	xor.b32  	%r328, %r328, %r202;
	ld.global.u32 	%r203, [%rd6+12];
	xor.b32  	%r327, %r327, %r203;
	ld.global.u32 	%r204, [%rd6+16];
	xor.b32  	%r326, %r326, %r204;
$L__BB0_8:
	and.b32  	%r206, %r196, 2;
	setp.eq.s32 	%p5, %r206, 0;
	@%p5 bra 	$L__BB0_10;
	ld.global.u32 	%r207, [%rd6+20];
	xor.b32  	%r330, %r330, %r207;
	ld.global.u32 	%r208, [%rd6+24];
	xor.b32  	%r329, %r329, %r208;
	ld.global.u32 	%r209, [%rd6+28];
	xor.b32  	%r328, %r328, %r209;
	ld.global.u32 	%r210, [%rd6+32];
	xor.b32  	%r327, %r327, %r210;
	ld.global.u32 	%r211, [%rd6+36];
	xor.b32  	%r326, %r326, %r211;
$L__BB0_10:
	and.b32  	%r213, %r196, 4;
	setp.eq.s32 	%p6, %r213, 0;
	@%p6 bra 	$L__BB0_12;
	ld.global.u32 	%r214, [%rd6+40];
	xor.b32  	%r330, %r330, %r214;
	ld.global.u32 	%r215, [%rd6+44];
	xor.b32  	%r329, %r329, %r215;
	ld.global.u32 	%r216, [%rd6+48];
	xor.b32  	%r328, %r328, %r216;
	ld.global.u32 	%r217, [%rd6+52];
	xor.b32  	%r327, %r327, %r217;
	ld.global.u32 	%r218, [%rd6+56];
	xor.b32  	%r326, %r326, %r218;
$L__BB0_12:
	and.b32  	%r220, %r196, 8;
	setp.eq.s32 	%p7, %r220, 0;
	@%p7 bra 	$L__BB0_14;
	ld.global.u32 	%r221, [%rd6+60];
	xor.b32  	%r330, %r330, %r221;
	ld.global.u32 	%r222, [%rd6+64];
	xor.b32  	%r329, %r329, %r222;
	ld.global.u32 	%r223, [%rd6+68];
	xor.b32  	%r328, %r328, %r223;
	ld.global.u32 	%r224, [%rd6+72];
	xor.b32  	%r327, %r327, %r224;
	ld.global.u32 	%r225, [%rd6+76];
	xor.b32  	%r326, %r326, %r225;
$L__BB0_14:
	and.b32  	%r227, %r196, 16;
	setp.eq.s32 	%p8, %r227, 0;
	@%p8 bra 	$L__BB0_16;
	ld.global.u32 	%r228, [%rd6+80];
	xor.b32  	%r330, %r330, %r228;
	ld.global.u32 	%r229, [%rd6+84];
	xor.b32  	%r329, %r329, %r229;
	ld.global.u32 	%r230, [%rd6+88];
	xor.b32  	%r328, %r328, %r230;
	ld.global.u32 	%r231, [%rd6+92];
	xor.b32  	%r327, %r327, %r231;
	ld.global.u32 	%r232, [%rd6+96];
	xor.b32  	%r326, %r326, %r232;
$L__BB0_16:
	and.b32  	%r234, %r196, 32;
	setp.eq.s32 	%p9, %r234, 0;
	@%p9 bra 	$L__BB0_18;
	ld.global.u32 	%r235, [%rd6+100];
	xor.b32  	%r330, %r330, %r235;
	ld.global.u32 	%r236, [%rd6+104];
	xor.b32  	%r329, %r329, %r236;
	ld.global.u32 	%r237, [%rd6+108];
	xor.b32  	%r328, %r328, %r237;
	ld.global.u32 	%r238, [%rd6+112];
	xor.b32  	%r327, %r327, %r238;
	ld.global.u32 	%r239, [%rd6+116];
	xor.b32  	%r326, %r326, %r239;
$L__BB0_18:
	and.b32  	%r241, %r196, 64;
	setp.eq.s32 	%p10, %r241, 0;
	@%p10 bra 	$L__BB0_20;
	ld.global.u32 	%r242, [%rd6+120];
	xor.b32  	%r330, %r330, %r242;
	ld.global.u32 	%r243, [%rd6+124];
	xor.b32  	%r329, %r329, %r243;
	ld.global.u32 	%r244, [%rd6+128];
	xor.b32  	%r328, %r328, %r244;
	ld.global.u32 	%r245, [%rd6+132];
	xor.b32  	%r327, %r327, %r245;
	ld.global.u32 	%r246, [%rd6+136];
	xor.b32  	%r326, %r326, %r246;
$L__BB0_20:
	and.b32  	%r248, %r196, 128;
	setp.eq.s32 	%p11, %r248, 0;
	@%p11 bra 	$L__BB0_22;
	ld.global.u32 	%r249, [%rd6+140];
	xor.b32  	%r330, %r330, %r249;
	ld.global.u32 	%r250, [%rd6+144];
	xor.b32  	%r329, %r329, %r250;
	ld.global.u32 	%r251, [%rd6+148];
	xor.b32  	%r328, %r328, %r251;
	ld.global.u32 	%r252, [%rd6+152];
	xor.b32  	%r327, %r327, %r252;
	ld.global.u32 	%r253, [%rd6+156];
	xor.b32  	%r326, %r326, %r253;
$L__BB0_22:
	and.b32  	%r255, %r196, 256;
	setp.eq.s32 	%p12, %r255, 0;
	@%p12 bra 	$L__BB0_24;
	ld.global.u32 	%r256, [%rd6+160];
	xor.b32  	%r330, %r330, %r256;
	ld.global.u32 	%r257, [%rd6+164];
	xor.b32  	%r329, %r329, %r257;
	ld.global.u32 	%r258, [%rd6+168];
	xor.b32  	%r328, %r328, %r258;
	ld.global.u32 	%r259, [%rd6+172];
	xor.b32  	%r327, %r327, %r259;
	ld.global.u32 	%r260, [%rd6+176];
	xor.b32  	%r326, %r326, %r260;
$L__BB0_24:
	and.b32  	%r262, %r196, 512;
	setp.eq.s32 	%p13, %r262, 0;
	@%p13 bra 	$L__BB0_26;
	ld.global.u32 	%r263, [%rd6+180];
	xor.b32  	%r330, %r330, %r263;
	ld.global.u32 	%r264, [%rd6+184];
	xor.b32  	%r329, %r329, %r264;
	ld.global.u32 	%r265, [%rd6+188];
	xor.b32  	%r328, %r328, %r265;
	ld.global.u32 	%r266, [%rd6+192];
	xor.b32  	%r327, %r327, %r266;
	ld.global.u32 	%r267, [%rd6+196];
	xor.b32  	%r326, %r326, %r267;
$L__BB0_26:
	and.b32  	%r269, %r196, 1024;
	setp.eq.s32 	%p14, %r269, 0;
	@%p14 bra 	$L__BB0_28;
	ld.global.u32 	%r270, [%rd6+200];
	xor.b32  	%r330, %r330, %r270;
	ld.global.u32 	%r271, [%rd6+204];
	xor.b32  	%r329, %r329, %r271;
	ld.global.u32 	%r272, [%rd6+208];
	xor.b32  	%r328, %r328, %r272;
	ld.global.u32 	%r273, [%rd6+212];
	xor.b32  	%r327, %r327, %r273;
	ld.global.u32 	%r274, [%rd6+216];
	xor.b32  	%r326, %r326, %r274;
$L__BB0_28:
	and.b32  	%r276, %r196, 2048;
	setp.eq.s32 	%p15, %r276, 0;
	@%p15 bra 	$L__BB0_30;
	ld.global.u32 	%r277, [%rd6+220];
	xor.b32  	%r330, %r330, %r277;
	ld.global.u32 	%r278, [%rd6+224];
	xor.b32  	%r329, %r329, %r278;
	ld.global.u32 	%r279, [%rd6+228];
	xor.b32  	%r328, %r328, %r279;
	ld.global.u32 	%r280, [%rd6+232];
	xor.b32  	%r327, %r327, %r280;
	ld.global.u32 	%r281, [%rd6+236];
	xor.b32  	%r326, %r326, %r281;
$L__BB0_30:
	and.b32  	%r283, %r196, 4096;
	setp.eq.s32 	%p16, %r283, 0;
	@%p16 bra 	$L__BB0_32;
	ld.global.u32 	%r284, [%rd6+240];
	xor.b32  	%r330, %r330, %r284;
	ld.global.u32 	%r285, [%rd6+244];
	xor.b32  	%r329, %r329, %r285;
	ld.global.u32 	%r286, [%rd6+248];
	xor.b32  	%r328, %r328, %r286;
	ld.global.u32 	%r287, [%rd6+252];
	xor.b32  	%r327, %r327, %r287;
	ld.global.u32 	%r288, [%rd6+256];
	xor.b32  	%r326, %r326, %r288;
$L__BB0_32:
	and.b32  	%r290, %r196, 8192;
	setp.eq.s32 	%p17, %r290, 0;
	@%p17 bra 	$L__BB0_34;
	ld.global.u32 	%r291, [%rd6+260];
	xor.b32  	%r330, %r330, %r291;
	ld.global.u32 	%r292, [%rd6+264];
	xor.b32  	%r329, %r329, %r292;
	ld.global.u32 	%r293, [%rd6+268];
	xor.b32  	%r328, %r328, %r293;
	ld.global.u32 	%r294, [%rd6+272];
	xor.b32  	%r327, %r327, %r294;
	ld.global.u32 	%r295, [%rd6+276];
	xor.b32  	%r326, %r326, %r295;
$L__BB0_34:
	and.b32  	%r297, %r196, 16384;
	setp.eq.s32 	%p18, %r297, 0;
	@%p18 bra 	$L__BB0_36;
	ld.global.u32 	%r298, [%rd6+280];
	xor.b32  	%r330, %r330, %r298;
	ld.global.u32 	%r299, [%rd6+284];
	xor.b32  	%r329, %r329, %r299;
	ld.global.u32 	%r300, [%rd6+288];
	xor.b32  	%r328, %r328, %r300;
	ld.global.u32 	%r301, [%rd6+292];
	xor.b32  	%r327, %r327, %r301;
	ld.global.u32 	%r302, [%rd6+296];
	xor.b32  	%r326, %r326, %r302;
$L__BB0_36:
	and.b32  	%r304, %r196, 32768;
	setp.eq.s32 	%p19, %r304, 0;
	@%p19 bra 	$L__BB0_38;
	ld.global.u32 	%r305, [%rd6+300];
	xor.b32  	%r330, %r330, %r305;
	ld.global.u32 	%r306, [%rd6+304];
	xor.b32  	%r329, %r329, %r306;
	ld.global.u32 	%r307, [%rd6+308];
	xor.b32  	%r328, %r328, %r307;
	ld.global.u32 	%r308, [%rd6+312];
	xor.b32  	%r327, %r327, %r308;
	ld.global.u32 	%r309, [%rd6+316];
	xor.b32  	%r326, %r326, %r309;
$L__BB0_38:
	add.s32 	%r325, %r325, 16;
	setp.ne.s32 	%p20, %r325, 32;
	@%p20 bra 	$L__BB0_6;
	mad.lo.s32 	%r310, %r319, -31, %r11;
	add.s32 	%r319, %r310, 1;
	setp.ne.s32 	%p21, %r319, 5;
	@%p21 bra 	$L__BB0_5;
	st.global.u32 	[%rd2+4], %r330;
	st.global.u32 	[%rd2+8], %r329;
	st.global.u32 	[%rd2+12], %r328;
	st.global.u32 	[%rd2+16], %r327;
	st.global.u32 	[%rd2+20], %r326;
	add.s32 	%r313, %r313, 1;
	setp.lt.u32 	%p22, %r313, %r2;
	@%p22 bra 	$L__BB0_4;
$L__BB0_41:
	shr.u64 	%rd7, %rd17, 2;
	add.s32 	%r312, %r312, 1;
	setp.gt.u64 	%p23, %rd17, 3;
	mov.u64 	%rd17, %rd7;
	@%p23 bra 	$L__BB0_2;
$L__BB0_42:
	mov.b32 	%r311, 0;
	st.global.v2.u32 	[%rd2+24], {%r311, %r311};
	st.global.u32 	[%rd2+32], %r311;
	mov.b64 	%rd16, 0;
	st.global.u64 	[%rd2+40], %rd16;
	ret;

}
	// .globl	_Z15find_edge_cellsP17curandStateXORWOWPb
.visible .entry _Z15find_edge_cellsP17curandStateXORWOWPb(
	.param .u64 .ptr .align 1 _Z15find_edge_cellsP17curandStateXORWOWPb_param_0,
	.param .u64 .ptr .align 1 _Z15find_edge_cellsP17curandStateXORWOWPb_param_1
)
{
	.reg .pred 	%p<149>;
	.reg .b16 	%rs<42>;
	.reg .b32 	%r<63>;
	.reg .b64 	%rd<15>;
	.reg .b64 	%fd<171>;

	ld.param.u64 	%rd2, [_Z15find_edge_cellsP17curandStateXORWOWPb_param_0];
	ld.param.u64 	%rd3, [_Z15find_edge_cellsP17curandStateXORWOWPb_param_1];
	mov.u32 	%r21, %ctaid.x;
	mov.u32 	%r22, %ntid.x;
	mov.u32 	%r23, %tid.x;
	mad.lo.s32 	%r1, %r21, %r22, %r23;
	setp.gt.u32 	%p1, %r1, 9999;
	@%p1 bra 	$L__BB1_24;
	cvta.to.global.u64 	%rd4, %rd2;
	mul.wide.u32 	%rd5, %r1, 48;
	add.s64 	%rd1, %rd4, %rd5;
	cvt.u16.u32 	%rs8, %r1;
	shr.u16 	%rs9, %rs8, 2;
	mul.hi.u16 	%rs10, %rs9, 5243;
	shr.u16 	%rs11, %rs10, 1;
	cvt.rn.f64.u16 	%fd43, %rs11;
	fma.rn.f64 	%fd1, %fd43, 0d3FA1111111111111, 0dC001555555555555;
	mul.lo.s16 	%rs12, %rs11, 100;
	sub.s16 	%rs13, %rs8, %rs12;
	cvt.rn.f64.u16 	%fd44, %rs13;
	fma.rn.f64 	%fd2, %fd44, 0d3FA1111111111111, 0dBFFAAAAAAAAAAAAB;
	ld.global.v2.u32 	{%r56, %r61}, [%rd1];
	ld.global.v2.u32 	{%r60, %r59}, [%rd1+8];
	ld.global.v2.u32 	{%r58, %r57}, [%rd1+16];
	mov.b16 	%rs41, 0;
	mov.b32 	%r62, 0;
	mov.u16 	%rs40, %rs41;
$L__BB1_2:
	mov.u16 	%rs1, %rs41;
	mov.u32 	%r14, %r62;
	mov.u32 	%r13, %r61;
	mov.u32 	%r12, %r60;
	mov.u32 	%r11, %r59;
	mov.u32 	%r10, %r58;
	mov.u32 	%r61, %r57;
	shr.u32 	%r25, %r13, 2;
	xor.b32  	%r26, %r25, %r13;
	shl.b32 	%r27, %r61, 4;
	shl.b32 	%r28, %r26, 1;
	xor.b32  	%r29, %r28, %r27;
	xor.b32  	%r30, %r29, %r26;
	xor.b32  	%r60, %r30, %r61;
	add.s32 	%r31, %r56, %r60;
	add.s32 	%r32, %r31, 362437;
	shr.u32 	%r33, %r12, 2;
	xor.b32  	%r34, %r33, %r12;
	shl.b32 	%r35, %r60, 4;
	shl.b32 	%r36, %r34, 1;
	xor.b32  	%r37, %r36, %r35;
	xor.b32  	%r38, %r37, %r34;
	xor.b32  	%r59, %r38, %r60;
	add.s32 	%r39, %r56, %r59;
	add.s32 	%r40, %r39, 724874;
	cvt.u64.u32 	%rd6, %r32;
	mul.wide.u32 	%rd7, %r40, 2097152;
	xor.b64  	%rd8, %rd7, %rd6;
	cvt.rn.f64.u64 	%fd45, %rd8;
	fma.rn.f64 	%fd46, %fd45, 0d3CA0000000000000, 0d3C90000000000000;
	shr.u32 	%r41, %r11, 2;
	xor.b32  	%r42, %r41, %r11;
	shl.b32 	%r43, %r59, 4;
	shl.b32 	%r44, %r42, 1;
	xor.b32  	%r45, %r44, %r43;
	xor.b32  	%r46, %r45, %r42;
	xor.b32  	%r58, %r46, %r59;
	add.s32 	%r47, %r56, %r58;
	add.s32 	%r48, %r47, 1087311;
	shr.u32 	%r49, %r10, 2;
	xor.b32  	%r50, %r49, %r10;
	shl.b32 	%r51, %r58, 4;
	shl.b32 	%r52, %r50, 1;
	xor.b32  	%r53, %r52, %r51;
	xor.b32  	%r54, %r53, %r50;
	xor.b32  	%r57, %r54, %r58;
	add.s32 	%r56, %r56, 1449748;
	add.s32 	%r55, %r57, %r56;
	cvt.u64.u32 	%rd9, %r48;
	mul.wide.u32 	%rd10, %r55, 2097152;
	xor.b64  	%rd11, %rd10, %rd9;
	cvt.rn.f64.u64 	%fd47, %rd11;
	fma.rn.f64 	%fd48, %fd47, 0d3CA0000000000000, 0d3C90000000000000;
	fma.rn.f64 	%fd3, %fd46, 0d3FA1111111111111, %fd1;
	fma.rn.f64 	%fd4, %fd48, 0d3FA1111111111111, %fd2;
	mul.f64 	%fd49, %fd3, %fd3;
	mul.f64 	%fd50, %fd4, %fd4;
	sub.f64 	%fd51, %fd49, %fd50;
	mul.f64 	%fd52, %fd4, %fd3;
	fma.rn.f64 	%fd53, %fd4, %fd3, %fd52;
	add.f64 	%fd5, %fd3, %fd51;
	add.f64 	%fd6, %fd4, %fd53;
	abs.f64 	%fd54, %fd6;
	setp.gt.f64 	%p2, %fd54, 0d3FFAAAAAAAAAAAAB;
	setp.geu.f64 	%p3, %fd5, 0dC001555555555555;
	setp.leu.f64 	%p4, %fd5, 0d3FF2AAAAAAAAAAAC;
	and.pred  	%p5, %p3, %p4;
	not.pred 	%p7, %p5;
	mov.b16 	%rs41, 1;
	or.pred  	%p8, %p2, %p7;
	@%p8 bra 	$L__BB1_22;
	mul.f64 	%fd55, %fd5, %fd5;
	mul.f64 	%fd56, %fd6, %fd6;
	sub.f64 	%fd57, %fd55, %fd56;
	mul.f64 	%fd58, %fd6, %fd5;
	fma.rn.f64 	%fd59, %fd6, %fd5, %fd58;
	add.f64 	%fd7, %fd3, %fd57;
	add.f64 	%fd8, %fd4, %fd59;
	abs.f64 	%fd60, %fd8;
	setp.gt.f64 	%p9, %fd60, 0d3FFAAAAAAAAAAAAB;
	setp.geu.f64 	%p10, %fd7, 0dC001555555555555;
	setp.leu.f64 	%p11, %fd7, 0d3FF2AAAAAAAAAAAC;
	and.pred  	%p12, %p10, %p11;
	not.pred 	%p14, %p12;
	or.pred  	%p15, %p9, %p14;
	@%p15 bra 	$L__BB1_22;
	mul.f64 	%fd61, %fd7, %fd7;
	mul.f64 	%fd62, %fd8, %fd8;
	sub.f64 	%fd63, %fd61, %fd62;
	mul.f64 	%fd64, %fd8, %fd7;
	fma.rn.f64 	%fd65, %fd8, %fd7, %fd64;
	add.f64 	%fd9, %fd3, %fd63;
	add.f64 	%fd10, %fd4, %fd65;
	abs.f64 	%fd66, %fd10;
	setp.gt.f64 	%p16, %fd66, 0d3FFAAAAAAAAAAAAB;
	setp.geu.f64 	%p17, %fd9, 0dC001555555555555;
	setp.leu.f64 	%p18, %fd9, 0d3FF2AAAAAAAAAAAC;
	and.pred  	%p19, %p17, %p18;
	not.pred 	%p21, %p19;
	or.pred  	%p22, %p16, %p21;
	@%p22 bra 	$L__BB1_22;
	mul.f64 	%fd67, %fd9, %fd9;
	mul.f64 	%fd68, %fd10, %fd10;
	sub.f64 	%fd69, %fd67, %fd68;
	mul.f64 	%fd70, %fd10, %fd9;
	fma.rn.f64 	%fd71, %fd10, %fd9, %fd70;
	add.f64 	%fd11, %fd3, %fd69;
	add.f64 	%fd12, %fd4, %fd71;
	abs.f64 	%fd72, %fd12;
	setp.gt.f64 	%p23, %fd72, 0d3FFAAAAAAAAAAAAB;
	setp.geu.f64 	%p24, %fd11, 0dC001555555555555;
	setp.leu.f64 	%p25, %fd11, 0d3FF2AAAAAAAAAAAC;
	and.pred  	%p26, %p24, %p25;
	not.pred 	%p28, %p26;
	or.pred  	%p29, %p23, %p28;
	@%p29 bra 	$L__BB1_22;
	mul.f64 	%fd73, %fd11, %fd11;
	mul.f64 	%fd74, %fd12, %fd12;
	sub.f64 	%fd75, %fd73, %fd74;
	mul.f64 	%fd76, %fd12, %fd11;
	fma.rn.f64 	%fd77, %fd12, %fd11, %fd76;
	add.f64 	%fd13, %fd3, %fd75;
	add.f64 	%fd14, %fd4, %fd77;
	abs.f64 	%fd78, %fd14;
	setp.gt.f64 	%p30, %fd78, 0d3FFAAAAAAAAAAAAB;
	setp.geu.f64 	%p31, %fd13, 0dC001555555555555;
	setp.leu.f64 	%p32, %fd13, 0d3FF2AAAAAAAAAAAC;
	and.pred  	%p33, %p31, %p32;
	not.pred 	%p35, %p33;
	or.pred  	%p36, %p30, %p35;
	@%p36 bra 	$L__BB1_22;
	mul.f64 	%fd79, %fd13, %fd13;
	mul.f64 	%fd80, %fd14, %fd14;
	sub.f64 	%fd81, %fd79, %fd80;
	mul.f64 	%fd82, %fd14, %fd13;
	fma.rn.f64 	%fd83, %fd14, %fd13, %fd82;
	add.f64 	%fd15, %fd3, %fd81;
	add.f64 	%fd16, %fd4, %fd83;
	abs.f64 	%fd84, %fd16;
	setp.gt.f64 	%p37, %fd84, 0d3FFAAAAAAAAAAAAB;
	setp.geu.f64 	%p38, %fd15, 0dC001555555555555;
	setp.leu.f64 	%p39, %fd15, 0d3FF2AAAAAAAAAAAC;
	and.pred  	%p40, %p38, %p39;
	not.pred 	%p42, %p40;
	or.pred  	%p43, %p37, %p42;
	@%p43 bra 	$L__BB1_22;
	mul.f64 	%fd85, %fd15, %fd15;
	mul.f64 	%fd86, %fd16, %fd16;
	sub.f64 	%fd87, %fd85, %fd86;
	mul.f64 	%fd88, %fd16, %fd15;
	fma.rn.f64 	%fd89, %fd16, %fd15, %fd88;
	add.f64 	%fd17, %fd3, %fd87;
	add.f64 	%fd18, %fd4, %fd89;
	abs.f64 	%fd90, %fd18;
	setp.gt.f64 	%p44, %fd90, 0d3FFAAAAAAAAAAAAB;
	setp.geu.f64 	%p45, %fd17, 0dC001555555555555;
	setp.leu.f64 	%p46, %fd17, 0d3FF2AAAAAAAAAAAC;
	and.pred  	%p47, %p45, %p46;
	not.pred 	%p49, %p47;
	or.pred  	%p50, %p44, %p49;
	@%p50 bra 	$L__BB1_22;
	mul.f64 	%fd91, %fd17, %fd17;
	mul.f64 	%fd92, %fd18, %fd18;
	sub.f64 	%fd93, %fd91, %fd92;
	mul.f64 	%fd94, %fd18, %fd17;
	fma.rn.f64 	%fd95, %fd18, %fd17, %fd94;
	add.f64 	%fd19, %fd3, %fd93;
	add.f64 	%fd20, %fd4, %fd95;
	abs.f64 	%fd96, %fd20;
	setp.gt.f64 	%p51, %fd96, 0d3FFAAAAAAAAAAAAB;
	setp.geu.f64 	%p52, %fd19, 0dC001555555555555;
	setp.leu.f64 	%p53, %fd19, 0d3FF2AAAAAAAAAAAC;
	and.pred  	%p54, %p52, %p53;
	not.pred 	%p56, %p54;
	or.pred  	%p57, %p51, %p56;
	@%p57 bra 	$L__BB1_22;
	mul.f64 	%fd97, %fd19, %fd19;
	mul.f64 	%fd98, %fd20, %fd20;
	sub.f64 	%fd99, %fd97, %fd98;
	mul.f64 	%fd100, %fd20, %fd19;
	fma.rn.f64 	%fd101, %fd20, %fd19, %fd100;
	add.f64 	%fd21, %fd3, %fd99;
	add.f64 	%fd22, %fd4, %fd101;
	abs.f64 	%fd102, %fd22;
	setp.gt.f64 	%p58, %fd102, 0d3FFAAAAAAAAAAAAB;
	setp.geu.f64 	%p59, %fd21, 0dC001555555555555;
	setp.leu.f64 	%p60, %fd21, 0d3FF2AAAAAAAAAAAC;
	and.pred  	%p61, %p59, %p60;
	not.pred 	%p63, %p61;
	or.pred  	%p64, %p58, %p63;
	@%p64 bra 	$L__BB1_22;
	mul.f64 	%fd103, %fd21, %fd21;
	mul.f64 	%fd104, %fd22, %fd22;
	sub.f64 	%fd105, %fd103, %fd104;
	mul.f64 	%fd106, %fd22, %fd21;
	fma.rn.f64 	%fd107, %fd22, %fd21, %fd106;
	add.f64 	%fd23, %fd3, %fd105;
	add.f64 	%fd24, %fd4, %fd107;
	abs.f64 	%fd108, %fd24;
	setp.gt.f64 	%p65, %fd108, 0d3FFAAAAAAAAAAAAB;
	setp.geu.f64 	%p66, %fd23, 0dC001555555555555;
	setp.leu.f64 	%p67, %fd23, 0d3FF2AAAAAAAAAAAC;
	and.pred  	%p68, %p66, %p67;
	not.pred 	%p70, %p68;
	or.pred  	%p71, %p65, %p70;
	@%p71 bra 	$L__BB1_22;
	mul.f64 	%fd109, %fd23, %fd23;
	mul.f64 	%fd110, %fd24, %fd24;
	sub.f64 	%fd111, %fd109, %fd110;
	mul.f64 	%fd112, %fd24, %fd23;
	fma.rn.f64 	%fd113, %fd24, %fd23, %fd112;
	add.f64 	%fd25, %fd3, %fd111;
	add.f64 	%fd26, %fd4, %fd113;
	abs.f64 	%fd114, %fd26;
	setp.gt.f64 	%p72, %fd114, 0d3FFAAAAAAAAAAAAB;
	setp.geu.f64 	%p73, %fd25, 0dC001555555555555;
	setp.leu.f64 	%p74, %fd25, 0d3FF2AAAAAAAAAAAC;
	and.pred  	%p75, %p73, %p74;
	not.pred 	%p77, %p75;
	or.pred  	%p78, %p72, %p77;
	@%p78 bra 	$L__BB1_22;
	mul.f64 	%fd115, %fd25, %fd25;
	mul.f64 	%fd116, %fd26, %fd26;
	sub.f64 	%fd117, %fd115, %fd116;
	mul.f64 	%fd118, %fd26, %fd25;
	fma.rn.f64 	%fd119, %fd26, %fd25, %fd118;
	add.f64 	%fd27, %fd3, %fd117;
	add.f64 	%fd28, %fd4, %fd119;
	abs.f64 	%fd120, %fd28;
	setp.gt.f64 	%p79, %fd120, 0d3FFAAAAAAAAAAAAB;
	setp.geu.f64 	%p80, %fd27, 0dC001555555555555;
	setp.leu.f64 	%p81, %fd27, 0d3FF2AAAAAAAAAAAC;
	and.pred  	%p82, %p80, %p81;
	not.pred 	%p84, %p82;
	or.pred  	%p85, %p79, %p84;
	@%p85 bra 	$L__BB1_22;
	mul.f64 	%fd121, %fd27, %fd27;
	mul.f64 	%fd122, %fd28, %fd28;
	sub.f64 	%fd123, %fd121, %fd122;
	mul.f64 	%fd124, %fd28, %fd27;
	fma.rn.f64 	%fd125, %fd28, %fd27, %fd124;
	add.f64 	%fd29, %fd3, %fd123;
	add.f64 	%fd30, %fd4, %fd125;
	abs.f64 	%fd126, %fd30;
	setp.gt.f64 	%p86, %fd126, 0d3FFAAAAAAAAAAAAB;
	setp.geu.f64 	%p87, %fd29, 0dC001555555555555;
	setp.leu.f64 	%p88, %fd29, 0d3FF2AAAAAAAAAAAC;
	and.pred  	%p89, %p87, %p88;
	not.pred 	%p91, %p89;
	or.pred  	%p92, %p86, %p91;
	@%p92 bra 	$L__BB1_22;
	mul.f64 	%fd127, %fd29, %fd29;
	mul.f64 	%fd128, %fd30, %fd30;
	sub.f64 	%fd129, %fd127, %fd128;
	mul.f64 	%fd130, %fd30, %fd29;
	fma.rn.f64 	%fd131, %fd30, %fd29, %fd130;
	add.f64 	%fd31, %fd3, %fd129;
	add.f64 	%fd32, %fd4, %fd131;
	abs.f64 	%fd132, %fd32;
	setp.gt.f64 	%p93, %fd132, 0d3FFAAAAAAAAAAAAB;
	setp.geu.f64 	%p94, %fd31, 0dC001555555555555;
	setp.leu.f64 	%p95, %fd31, 0d3FF2AAAAAAAAAAAC;
	and.pred  	%p96, %p94, %p95;
	not.pred 	%p98, %p96;
	or.pred  	%p99, %p93, %p98;
	@%p99 bra 	$L__BB1_22;
	mul.f64 	%fd133, %fd31, %fd31;
	mul.f64 	%fd134, %fd32, %fd32;
	sub.f64 	%fd135, %fd133, %fd134;
	mul.f64 	%fd136, %fd32, %fd31;
	fma.rn.f64 	%fd137, %fd32, %fd31, %fd136;
	add.f64 	%fd33, %fd3, %fd135;
	add.f64 	%fd34, %fd4, %fd137;
	abs.f64 	%fd138, %fd34;
	setp.gt.f64 	%p100, %fd138, 0d3FFAAAAAAAAAAAAB;
	setp.geu.f64 	%p101, %fd33, 0dC001555555555555;
	setp.leu.f64 	%p102, %fd33, 0d3FF2AAAAAAAAAAAC;
	and.pred  	%p103, %p101, %p102;
	not.pred 	%p105, %p103;
	or.pred  	%p106, %p100, %p105;
	@%p106 bra 	$L__BB1_22;
	mul.f64 	%fd139, %fd33, %fd33;
	mul.f64 	%fd140, %fd34, %fd34;
	sub.f64 	%fd141, %fd139, %fd140;
	mul.f64 	%fd142, %fd34, %fd33;
	fma.rn.f64 	%fd143, %fd34, %fd33, %fd142;
	add.f64 	%fd35, %fd3, %fd141;
	add.f64 	%fd36, %fd4, %fd143;
	abs.f64 	%fd144, %fd36;
	setp.gt.f64 	%p107, %fd144, 0d3FFAAAAAAAAAAAAB;
	setp.geu.f64 	%p108, %fd35, 0dC001555555555555;
	setp.leu.f64 	%p109, %fd35, 0d3FF2AAAAAAAAAAAC;
	and.pred  	%p110, %p108, %p109;
	not.pred 	%p112, %p110;
	or.pred  	%p113, %p107, %p112;
	@%p113 bra 	$L__BB1_22;
	mul.f64 	%fd145, %fd35, %fd35;
	mul.f64 	%fd146, %fd36, %fd36;
	sub.f64 	%fd147, %fd145, %fd146;
	mul.f64 	%fd148, %fd36, %fd35;
	fma.rn.f64 	%fd149, %fd36, %fd35, %fd148;
	add.f64 	%fd37, %fd3, %fd147;
	add.f64 	%fd38, %fd4, %fd149;
	abs.f64 	%fd150, %fd38;
	setp.gt.f64 	%p114, %fd150, 0d3FFAAAAAAAAAAAAB;
	setp.geu.f64 	%p115, %fd37, 0dC001555555555555;
	setp.leu.f64 	%p116, %fd37, 0d3FF2AAAAAAAAAAAC;
	and.pred  	%p117, %p115, %p116;
	not.pred 	%p119, %p117;
	or.pred  	%p120, %p114, %p119;
	@%p120 bra 	$L__BB1_22;
	mul.f64 	%fd151, %fd37, %fd37;
	mul.f64 	%fd152, %fd38, %fd38;
	sub.f64 	%fd153, %fd151, %fd152;
	mul.f64 	%fd154, %fd38, %fd37;
	fma.rn.f64 	%fd155, %fd38, %fd37, %fd154;
	add.f64 	%fd39, %fd3, %fd153;
	add.f64 	%fd40, %fd4, %fd155;
	abs.f64 	%fd156, %fd40;
	setp.gt.f64 	%p121, %fd156, 0d3FFAAAAAAAAAAAAB;
	setp.geu.f64 	%p122, %fd39, 0dC001555555555555;
	setp.leu.f64 	%p123, %fd39, 0d3FF2AAAAAAAAAAAC;
	and.pred  	%p124, %p122, %p123;
	not.pred 	%p126, %p124;
	or.pred  	%p127, %p121, %p126;
	@%p127 bra 	$L__BB1_22;
	mul.f64 	%fd157, %fd39, %fd39;
	mul.f64 	%fd158, %fd40, %fd40;
	sub.f64 	%fd159, %fd157, %fd158;
	mul.f64 	%fd160, %fd40, %fd39;
	fma.rn.f64 	%fd161, %fd40, %fd39, %fd160;
	add.f64 	%fd41, %fd3, %fd159;
	add.f64 	%fd42, %fd4, %fd161;
	abs.f64 	%fd162, %fd42;
	setp.gt.f64 	%p128, %fd162, 0d3FFAAAAAAAAAAAAB;
	setp.geu.f64 	%p129, %fd41, 0dC001555555555555;
	setp.leu.f64 	%p130, %fd41, 0d3FF2AAAAAAAAAAAC;
	and.pred  	%p131, %p129, %p130;
	not.pred 	%p133, %p131;
	or.pred  	%p134, %p128, %p133;
	@%p134 bra 	$L__BB1_22;
	mul.f64 	%fd163, %fd41, %fd41;
	mul.f64 	%fd164, %fd42, %fd42;
	sub.f64 	%fd165, %fd163, %fd164;
	mul.f64 	%fd166, %fd42, %fd41;
	fma.rn.f64 	%fd167, %fd42, %fd41, %fd166;
	add.f64 	%fd168, %fd3, %fd165;
	add.f64 	%fd169, %fd4, %fd167;
	abs.f64 	%fd170, %fd169;
	setp.leu.f64 	%p135, %fd170, 0d3FFAAAAAAAAAAAAB;
	setp.geu.f64 	%p136, %fd168, 0dC001555555555555;
	setp.leu.f64 	%p137, %fd168, 0d3FF2AAAAAAAAAAAC;
	and.pred  	%p138, %p136, %p137;
	and.pred  	%p140, %p135, %p138;
	selp.b16 	%rs40, 1, %rs40, %p140;
	selp.b16 	%rs41, %rs1, 1, %p140;
$L__BB1_22:
	add.s32 	%r62, %r14, 1;
	setp.lt.u32 	%p141, %r14, 9999;
	and.b16  	%rs33, %rs40, 255;
	setp.eq.s16 	%p142, %rs33, 0;
	and.b16  	%rs34, %rs41, 255;
	setp.eq.s16 	%p143, %rs34, 0;
	or.pred  	%p144, %p142, %p143;
	and.pred  	%p145, %p141, %p144;
	@%p145 bra 	$L__BB1_2;
	cvt.u64.u32 	%rd12, %r1;
	st.global.v2.u32 	[%rd1+8], {%r60, %r59};
	st.global.v2.u32 	[%rd1+16], {%r58, %r57};
	st.global.v2.u32 	[%rd1], {%r56, %r61};
	setp.ne.s16 	%p146, %rs33, 0;
	setp.ne.s16 	%p147, %rs34, 0;
	and.pred  	%p148, %p146, %p147;
	selp.u16 	%rs37, 1, 0, %p148;
	cvta.to.global.u64 	%rd13, %rd3;
	add.s64 	%rd14, %rd13, %rd12;
	st.global.u8 	[%rd14], %rs37;
$L__BB1_24:
	ret;

}
	// .globl	_Z8generatePyP17curandStateXORWOW5Array
.visible .entry _Z8generatePyP17curandStateXORWOW5Array(
	.param .u64 .ptr .align 1 _Z8generatePyP17curandStateXORWOW5Array_param_0,
	.param .u64 .ptr .align 1 _Z8generatePyP17curandStateXORWOW5Array_param_1,
	.param .align 8 .b8 _Z8generatePyP17curandStateXORWOW5Array_param_2[16]
)
{
	.reg .pred 	%p<114>;
	.reg .b32 	%r<80>;
	.reg .b64 	%rd<97>;
	.reg .b64 	%fd<122>;

	ld.param.u64 	%rd33, [_Z8generatePyP17curandStateXORWOW5Array_param_2+8];
	ld.param.u64 	%rd32, [_Z8generatePyP17curandStateXORWOW5Array_param_2];
	ld.param.u64 	%rd34, [_Z8generatePyP17curandStateXORWOW5Array_param_0];
	ld.param.u64 	%rd35, [_Z8generatePyP17curandStateXORWOW5Array_param_1];
	cvta.to.global.u64 	%rd1, %rd34;
	cvta.to.global.u64 	%rd36, %rd35;
	mov.u32 	%r22, %ctaid.x;
	mov.u32 	%r23, %ntid.x;
	mov.u32 	%r24, %tid.x;
	mad.lo.s32 	%r25, %r22, %r23, %r24;
	mul.wide.s32 	%rd37, %r25, 48;
	add.s64 	%rd38, %rd36, %rd37;
	ld.global.v2.u32 	{%r74, %r75}, [%rd38];
	ld.global.v2.u32 	{%r76, %r77}, [%rd38+8];
	ld.global.v2.u32 	{%r78, %r79}, [%rd38+16];
	mov.b32 	%r73, 0;
$L__BB2_1:
	shr.u32 	%r26, %r75, 2;
	xor.b32  	%r27, %r26, %r75;
	shl.b32 	%r28, %r79, 4;
	shl.b32 	%r29, %r27, 1;
	xor.b32  	%r30, %r28, %r29;
	xor.b32  	%r31, %r30, %r79;
	xor.b32  	%r75, %r31, %r27;
	add.s32 	%r32, %r74, %r75;
	add.s32 	%r33, %r32, 362437;
	cvt.u64.u32 	%rd2, %r33;
	cvta.to.global.u64 	%rd39, %rd33;
	ld.global.u64 	%rd3, [%rd39];
	and.b64  	%rd40, %rd3, -4294967296;
	setp.ne.s64 	%p1, %rd40, 0;
	@%p1 bra 	$L__BB2_3;
	cvt.u32.u64 	%r34, %rd3;
	cvt.u32.u64 	%r35, %rd2;
	rem.u32 	%r36, %r35, %r34;
	cvt.u64.u32 	%rd93, %r36;
	bra.uni 	$L__BB2_4;
$L__BB2_3:
	rem.u64 	%rd93, %rd2, %rd3;
$L__BB2_4:
	cvta.to.global.u64 	%rd42, %rd32;
	shl.b64 	%rd43, %rd93, 2;
	add.s64 	%rd44, %rd42, %rd43;
	ld.global.u32 	%r37, [%rd44];
	mul.hi.u32 	%r38, %r37, 1374389535;
	shr.u32 	%r39, %r38, 5;
	cvt.rn.f64.u32 	%fd39, %r39;
	fma.rn.f64 	%fd40, %fd39, 0d3FA1111111111111, 0dC001555555555555;
	mul.lo.s32 	%r40, %r39, 100;
	sub.s32 	%r41, %r37, %r40;
	cvt.rn.f64.u32 	%fd41, %r41;
	fma.rn.f64 	%fd42, %fd41, 0d3FA1111111111111, 0dBFFAAAAAAAAAAAAB;
	shr.u32 	%r42, %r76, 2;
	xor.b32  	%r43, %r42, %r76;
	shl.b32 	%r44, %r75, 4;
	shl.b32 	%r45, %r43, 1;
	xor.b32  	%r46, %r45, %r44;
	xor.b32  	%r47, %r46, %r43;
	xor.b32  	%r76, %r47, %r75;
	add.s32 	%r48, %r74, %r76;
	add.s32 	%r49, %r48, 724874;
	shr.u32 	%r50, %r77, 2;
	xor.b32  	%r51, %r50, %r77;
	shl.b32 	%r52, %r76, 4;
	shl.b32 	%r53, %r51, 1;
	xor.b32  	%r54, %r53, %r52;
	xor.b32  	%r55, %r54, %r51;
	xor.b32  	%r77, %r55, %r76;
	add.s32 	%r56, %r74, %r77;
	add.s32 	%r57, %r56, 1087311;
	cvt.u64.u32 	%rd45, %r49;
	mul.wide.u32 	%rd46, %r57, 2097152;
	xor.b64  	%rd47, %rd46, %rd45;
	cvt.rn.f64.u64 	%fd43, %rd47;
	fma.rn.f64 	%fd44, %fd43, 0d3CA0000000000000, 0d3C90000000000000;
	shr.u32 	%r58, %r78, 2;
	xor.b32  	%r59, %r58, %r78;
	shl.b32 	%r60, %r77, 4;
	shl.b32 	%r61, %r59, 1;
	xor.b32  	%r62, %r61, %r60;
	xor.b32  	%r63, %r62, %r59;
	xor.b32  	%r78, %r63, %r77;
	add.s32 	%r64, %r74, %r78;
	add.s32 	%r65, %r64, 1449748;
	shr.u32 	%r66, %r79, 2;
	xor.b32  	%r67, %r66, %r79;
	shl.b32 	%r68, %r78, 4;
	shl.b32 	%r69, %r67, 1;
	xor.b32  	%r70, %r69, %r68;
	xor.b32  	%r71, %r70, %r67;
	xor.b32  	%r79, %r71, %r78;
	add.s32 	%r74, %r74, 1812185;
	add.s32 	%r72, %r79, %r74;
	cvt.u64.u32 	%rd48, %r65;
	mul.wide.u32 	%rd49, %r72, 2097152;
	xor.b64  	%rd50, %rd49, %rd48;
	cvt.rn.f64.u64 	%fd45, %rd50;
	fma.rn.f64 	%fd46, %fd45, 0d3CA0000000000000, 0d3C90000000000000;
	fma.rn.f64 	%fd1, %fd44, 0d3FA1111111111111, %fd40;
	fma.rn.f64 	%fd2, %fd46, 0d3FA1111111111111, %fd42;
	mov.b64 	%rd7, 0;
	mov.f64 	%fd114, %fd1;
	mov.f64 	%fd115, %fd2;
	mov.f64 	%fd116, %fd1;
	mov.f64 	%fd117, %fd2;
$L__BB2_5:
	fma.rn.f64 	%fd47, %fd116, %fd116, %fd1;
	mul.f64 	%fd48, %fd117, %fd117;
	sub.f64 	%fd7, %fd47, %fd48;
	add.f64 	%fd49, %fd116, %fd116;
	fma.rn.f64 	%fd8, %fd49, %fd117, %fd2;
	abs.f64 	%fd50, %fd8;
	setp.gt.f64 	%p2, %fd50, 0d3FFAAAAAAAAAAAAB;
	setp.geu.f64 	%p3, %fd7, 0dC001555555555555;
	setp.leu.f64 	%p4, %fd7, 0d3FF2AAAAAAAAAAAC;
	and.pred  	%p5, %p3, %p4;
	not.pred 	%p7, %p5;
	or.pred  	%p8, %p2, %p7;
	mov.u64 	%rd95, %rd7;
	@%p8 bra 	$L__BB2_25;
	setp.eq.f64 	%p9, %fd7, %fd114;
	setp.eq.f64 	%p10, %fd8, %fd115;
	and.pred  	%p11, %p9, %p10;
	@%p11 bra 	$L__BB2_66;
	add.s64 	%rd51, %rd7, -1;
	xor.b64  	%rd52, %rd7, %rd51;
	setp.gt.u64 	%p12, %rd52, %rd51;
	selp.f64 	%fd9, %fd8, %fd115, %p12;
	selp.f64 	%fd10, %fd7, %fd114, %p12;
	add.s64 	%rd95, %rd7, 1;
	fma.rn.f64 	%fd51, %fd7, %fd7, %fd1;
	mul.f64 	%fd52, %fd8, %fd8;
	sub.f64 	%fd11, %fd51, %fd52;
	add.f64 	%fd53, %fd7, %fd7;
	fma.rn.f64 	%fd12, %fd53, %fd8, %fd2;
	abs.f64 	%fd54, %fd12;
	setp.gt.f64 	%p13, %fd54, 0d3FFAAAAAAAAAAAAB;
	setp.geu.f64 	%p14, %fd11, 0dC001555555555555;
	setp.leu.f64 	%p15, %fd11, 0d3FF2AAAAAAAAAAAC;
	and.pred  	%p16, %p14, %p15;
	not.pred 	%p18, %p16;
	or.pred  	%p19, %p13, %p18;
	@%p19 bra 	$L__BB2_25;
	setp.eq.f64 	%p20, %fd11, %fd10;
	setp.eq.f64 	%p21, %fd12, %fd9;
	and.pred  	%p22, %p20, %p21;
	@%p22 bra 	$L__BB2_66;
	and.b64  	%rd53, %rd95, 9223372036854775800;
	setp.eq.s64 	%p23, %rd53, 0;
	selp.f64 	%fd13, %fd12, %fd9, %p23;
	selp.f64 	%fd14, %fd11, %fd10, %p23;
	add.s64 	%rd95, %rd7, 2;
	fma.rn.f64 	%fd55, %fd11, %fd11, %fd1;
	mul.f64 	%fd56, %fd12, %fd12;
	sub.f64 	%fd15, %fd55, %fd56;
	add.f64 	%fd57, %fd11, %fd11;
	fma.rn.f64 	%fd16, %fd57, %fd12, %fd2;
	abs.f64 	%fd58, %fd16;
	setp.gt.f64 	%p24, %fd58, 0d3FFAAAAAAAAAAAAB;
	setp.geu.f64 	%p25, %fd15, 0dC001555555555555;
	setp.leu.f64 	%p26, %fd15, 0d3FF2AAAAAAAAAAAC;
	and.pred  	%p27, %p25, %p26;
	not.pred 	%p29, %p27;
	or.pred  	%p30, %p24, %p29;
	@%p30 bra 	$L__BB2_25;
	setp.eq.f64 	%p31, %fd15, %fd14;
	setp.eq.f64 	%p32, %fd16, %fd13;
	and.pred  	%p33, %p31, %p32;
	@%p33 bra 	$L__BB2_66;
	and.b64  	%rd54, %rd95, 9223372036854775800;
	setp.eq.s64 	%p34, %rd54, 0;
	selp.f64 	%fd17, %fd16, %fd13, %p34;
	selp.f64 	%fd18, %fd15, %fd14, %p34;
	fma.rn.f64 	%fd59, %fd15, %fd15, %fd1;
	mul.f64 	%fd60, %fd16, %fd16;
	sub.f64 	%fd19, %fd59, %fd60;
	add.f64 	%fd61, %fd15, %fd15;
	fma.rn.f64 	%fd20, %fd61, %fd16, %fd2;
	abs.f64 	%fd62, %fd20;
	setp.gt.f64 	%p35, %fd62, 0d3FFAAAAAAAAAAAAB;
	setp.geu.f64 	%p36, %fd19, 0dC001555555555555;
	setp.leu.f64 	%p37, %fd19, 0d3FF2AAAAAAAAAAAC;
	and.pred  	%p38, %p36, %p37;
	not.pred 	%p40, %p38;
	or.pred  	%p41, %p35, %p40;
	@%p41 bra 	$L__BB2_24;
	setp.eq.f64 	%p42, %fd19, %fd18;
	setp.eq.f64 	%p43, %fd20, %fd17;
	and.pred  	%p44, %p42, %p43;
	@%p44 bra 	$L__BB2_66;
	add.s64 	%rd95, %rd7, 4;
	fma.rn.f64 	%fd63, %fd19, %fd19, %fd1;
	mul.f64 	%fd64, %fd20, %fd20;
	sub.f64 	%fd21, %fd63, %fd64;
	add.f64 	%fd65, %fd19, %fd19;
	fma.rn.f64 	%fd22, %fd65, %fd20, %fd2;
	abs.f64 	%fd66, %fd22;
	setp.gt.f64 	%p45, %fd66, 0d3FFAAAAAAAAAAAAB;
	setp.geu.f64 	%p46, %fd21, 0dC001555555555555;
	setp.leu.f64 	%p47, %fd21, 0d3FF2AAAAAAAAAAAC;
	and.pred  	%p48, %p46, %p47;
	not.pred 	%p50, %p48;
	or.pred  	%p51, %p45, %p50;
	@%p51 bra 	$L__BB2_25;
	setp.eq.f64 	%p52, %fd21, %fd18;
	setp.eq.f64 	%p53, %fd22, %fd17;
	and.pred  	%p54, %p52, %p53;
	@%p54 bra 	$L__BB2_66;
	and.b64  	%rd55, %rd95, 9223372036854775800;
	setp.eq.s64 	%p55, %rd55, 0;
	selp.f64 	%fd115, %fd22, %fd17, %p55;
	selp.f64 	%fd114, %fd21, %fd18, %p55;
	fma.rn.f64 	%fd67, %fd21, %fd21, %fd1;
	mul.f64 	%fd68, %fd22, %fd22;
	sub.f64 	%fd25, %fd67, %fd68;
	add.f64 	%fd69, %fd21, %fd21;
	fma.rn.f64 	%fd26, %fd69, %fd22, %fd2;
	abs.f64 	%fd70, %fd26;
	setp.gt.f64 	%p56, %fd70, 0d3FFAAAAAAAAAAAAB;
	setp.geu.f64 	%p57, %fd25, 0dC001555555555555;
	setp.leu.f64 	%p58, %fd25, 0d3FF2AAAAAAAAAAAC;
	and.pred  	%p59, %p57, %p58;
	not.pred 	%p61, %p59;
	or.pred  	%p62, %p56, %p61;
	@%p62 bra 	$L__BB2_23;
	setp.eq.f64 	%p63, %fd25, %fd114;
	setp.eq.f64 	%p64, %fd26, %fd115;
	and.pred  	%p65, %p63, %p64;
	@%p65 bra 	$L__BB2_66;
	fma.rn.f64 	%fd71, %fd25, %fd25, %fd1;
	mul.f64 	%fd72, %fd26, %fd26;
	sub.f64 	%fd27, %fd71, %fd72;
	add.f64 	%fd73, %fd25, %fd25;
	fma.rn.f64 	%fd28, %fd73, %fd26, %fd2;
	abs.f64 	%fd74, %fd28;
	setp.gt.f64 	%p66, %fd74, 0d3FFAAAAAAAAAAAAB;
	setp.geu.f64 	%p67, %fd27, 0dC001555555555555;
	setp.leu.f64 	%p68, %fd27, 0d3FF2AAAAAAAAAAAC;
	and.pred  	%p69, %p67, %p68;
	not.pred 	%p71, %p69;
	or.pred  	%p72, %p66, %p71;
	@%p72 bra 	$L__BB2_22;
	setp.eq.f64 	%p73, %fd27, %fd114;
	setp.eq.f64 	%p74, %fd28, %fd115;
	and.pred  	%p75, %p73, %p74;
	@%p75 bra 	$L__BB2_66;
	fma.rn.f64 	%fd75, %fd27, %fd27, %fd1;
	mul.f64 	%fd76, %fd28, %fd28;
	sub.f64 	%fd116, %fd75, %fd76;
	add.f64 	%fd77, %fd27, %fd27;
	fma.rn.f64 	%fd117, %fd77, %fd28, %fd2;
	abs.f64 	%fd78, %fd117;
	setp.gt.f64 	%p76, %fd78, 0d3FFAAAAAAAAAAAAB;
	setp.geu.f64 	%p77, %fd116, 0dC001555555555555;
	setp.leu.f64 	%p78, %fd116, 0d3FF2AAAAAAAAAAAC;
	and.pred  	%p79, %p77, %p78;
	not.pred 	%p81, %p79;
	or.pred  	%p82, %p76, %p81;
	@%p82 bra 	$L__BB2_21;
	setp.eq.f64 	%p108, %fd116, %fd114;
	setp.eq.f64 	%p109, %fd117, %fd115;
	and.pred  	%p110, %p108, %p109;
	add.s64 	%rd7, %rd7, 8;
	setp.eq.s64 	%p111, %rd7, 1000000;
	or.pred  	%p112, %p110, %p111;
	@%p112 bra 	$L__BB2_66;
	bra.uni 	$L__BB2_5;
$L__BB2_21:
	add.s64 	%rd95, %rd7, 7;
	bra.uni 	$L__BB2_25;
$L__BB2_22:
	add.s64 	%rd95, %rd7, 6;
	bra.uni 	$L__BB2_25;
$L__BB2_23:
	add.s64 	%rd95, %rd7, 5;
	bra.uni 	$L__BB2_25;
$L__BB2_24:
	add.s64 	%rd95, %rd7, 3;
$L__BB2_25:
	add.f64 	%fd79, %fd1, 0d4001555555555555;
	div.rn.f64 	%fd80, %fd79, 0d400AAAAAAAAAAAAB;
	mul.f64 	%fd81, %fd80, 0d40BF400000000000;
	cvt.rzi.u64.f64 	%rd56, %fd81;
	add.f64 	%fd82, %fd2, 0d3FFAAAAAAAAAAAAB;
	div.rn.f64 	%fd83, %fd82, 0d400AAAAAAAAAAAAB;
	mul.f64 	%fd84, %fd83, 0d40BF400000000000;
	cvt.rzi.u64.f64 	%rd18, %fd84;
	max.u64 	%rd57, %rd18, %rd56;
	setp.gt.u64 	%p83, %rd57, 7999;
	@%p83 bra 	$L__BB2_34;
	mad.lo.s64 	%rd58, %rd56, 8000, %rd18;
	shl.b64 	%rd59, %rd58, 3;
	add.s64 	%rd19, %rd1, %rd59;
	atom.global.add.u64 	%rd60, [%rd19], %rd95;
	setp.eq.s64 	%p84, %rd18, 0;
	@%p84 bra 	$L__BB2_28;
	atom.global.add.u64 	%rd61, [%rd19+-8], %rd95;
$L__BB2_28:
	setp.eq.s64 	%p85, %rd56, 0;
	@%p85 bra 	$L__BB2_30;
	atom.global.add.u64 	%rd62, [%rd19+-64000], %rd95;
$L__BB2_30:
	setp.gt.u64 	%p86, %rd18, 7998;
	@%p86 bra 	$L__BB2_32;
	atom.global.add.u64 	%rd63, [%rd19+8], %rd95;
$L__BB2_32:
	setp.gt.u64 	%p87, %rd56, 7998;
	@%p87 bra 	$L__BB2_34;
	atom.global.add.u64 	%rd64, [%rd19+64000], %rd95;
$L__BB2_34:
	setp.eq.s64 	%p88, %rd95, 0;
	@%p88 bra 	$L__BB2_66;
	setp.eq.s64 	%p89, %rd95, 1;
	mov.f64 	%fd120, %fd1;
	mov.f64 	%fd121, %fd2;
	@%p89 bra 	$L__BB2_56;
	and.b64  	%rd96, %rd95, -2;
	mov.f64 	%fd120, %fd1;
	mov.f64 	%fd121, %fd2;
$L__BB2_37:
	fma.rn.f64 	%fd85, %fd120, %fd120, %fd1;
	mul.f64 	%fd86, %fd121, %fd121;
	sub.f64 	%fd33, %fd85, %fd86;
	add.f64 	%fd87, %fd120, %fd120;
	fma.rn.f64 	%fd34, %fd87, %fd121, %fd2;
	add.f64 	%fd88, %fd33, 0d4001555555555555;
	div.rn.f64 	%fd89, %fd88, 0d400AAAAAAAAAAAAB;
	mul.f64 	%fd90, %fd89, 0d40BF400000000000;
	cvt.rzi.u64.f64 	%rd65, %fd90;
	add.f64 	%fd91, %fd34, 0d3FFAAAAAAAAAAAAB;
	div.rn.f64 	%fd92, %fd91, 0d400AAAAAAAAAAAAB;
	mul.f64 	%fd93, %fd92, 0d40BF400000000000;
	cvt.rzi.u64.f64 	%rd23, %fd93;
	max.u64 	%rd66, %rd23, %rd65;
	setp.gt.u64 	%p90, %rd66, 7999;
	@%p90 bra 	$L__BB2_46;
	mad.lo.s64 	%rd67, %rd65, 8000, %rd23;
	shl.b64 	%rd68, %rd67, 3;
	add.s64 	%rd24, %rd1, %rd68;
	atom.global.add.u64 	%rd69, [%rd24], %rd95;
	setp.eq.s64 	%p91, %rd23, 0;
	@%p91 bra 	$L__BB2_40;
	atom.global.add.u64 	%rd70, [%rd24+-8], %rd95;
$L__BB2_40:
	setp.eq.s64 	%p92, %rd65, 0;
	@%p92 bra 	$L__BB2_42;
	atom.global.add.u64 	%rd71, [%rd24+-64000], %rd95;
$L__BB2_42:
	setp.gt.u64 	%p93, %rd23, 7998;
	@%p93 bra 	$L__BB2_44;
	atom.global.add.u64 	%rd72, [%rd24+8], %rd95;
$L__BB2_44:
	setp.gt.u64 	%p94, %rd65, 7998;
	@%p94 bra 	$L__BB2_46;
	atom.global.add.u64 	%rd73, [%rd24+64000], %rd95;
$L__BB2_46:
	fma.rn.f64 	%fd94, %fd33, %fd33, %fd1;
	mul.f64 	%fd95, %fd34, %fd34;
	sub.f64 	%fd120, %fd94, %fd95;
	add.f64 	%fd96, %fd33, %fd33;
	fma.rn.f64 	%fd121, %fd96, %fd34, %fd2;
	add.f64 	%fd97, %fd120, 0d4001555555555555;
	div.rn.f64 	%fd98, %fd97, 0d400AAAAAAAAAAAAB;
	mul.f64 	%fd99, %fd98, 0d40BF400000000000;
	cvt.rzi.u64.f64 	%rd74, %fd99;
	add.f64 	%fd100, %fd121, 0d3FFAAAAAAAAAAAAB;
	div.rn.f64 	%fd101, %fd100, 0d400AAAAAAAAAAAAB;
	mul.f64 	%fd102, %fd101, 0d40BF400000000000;
	cvt.rzi.u64.f64 	%rd26, %fd102;
	max.u64 	%rd75, %rd26, %rd74;
	setp.gt.u64 	%p95, %rd75, 7999;
	@%p95 bra 	$L__BB2_55;
	mad.lo.s64 	%rd76, %rd74, 8000, %rd26;
	shl.b64 	%rd77, %rd76, 3;
	add.s64 	%rd27, %rd1, %rd77;
	atom.global.add.u64 	%rd78, [%rd27], %rd95;
	setp.eq.s64 	%p96, %rd26, 0;
	@%p96 bra 	$L__BB2_49;
	atom.global.add.u64 	%rd79, [%rd27+-8], %rd95;
$L__BB2_49:
	setp.eq.s64 	%p97, %rd74, 0;
	@%p97 bra 	$L__BB2_51;
	atom.global.add.u64 	%rd80, [%rd27+-64000], %rd95;
$L__BB2_51:
	setp.gt.u64 	%p98, %rd26, 7998;
	@%p98 bra 	$L__BB2_53;
	atom.global.add.u64 	%rd81, [%rd27+8], %rd95;
$L__BB2_53:
	setp.gt.u64 	%p99, %rd74, 7998;
	@%p99 bra 	$L__BB2_55;
	atom.global.add.u64 	%rd82, [%rd27+64000], %rd95;
$L__BB2_55:
	add.s64 	%rd96, %rd96, -2;
	setp.ne.s64 	%p100, %rd96, 0;
	@%p100 bra 	$L__BB2_37;
$L__BB2_56:
	and.b64  	%rd83, %rd95, 1;
	setp.eq.b64 	%p101, %rd83, 1;
	not.pred 	%p102, %p101;
	@%p102 bra 	$L__BB2_66;
	fma.rn.f64 	%fd103, %fd120, %fd120, %fd1;
	mul.f64 	%fd104, %fd121, %fd121;
	sub.f64 	%fd105, %fd103, %fd104;
	add.f64 	%fd106, %fd120, %fd120;
	fma.rn.f64 	%fd107, %fd106, %fd121, %fd2;
	add.f64 	%fd108, %fd105, 0d4001555555555555;
	div.rn.f64 	%fd109, %fd108, 0d400AAAAAAAAAAAAB;
	mul.f64 	%fd110, %fd109, 0d40BF400000000000;
	cvt.rzi.u64.f64 	%rd84, %fd110;
	add.f64 	%fd111, %fd107, 0d3FFAAAAAAAAAAAAB;
	div.rn.f64 	%fd112, %fd111, 0d400AAAAAAAAAAAAB;
	mul.f64 	%fd113, %fd112, 0d40BF400000000000;
	cvt.rzi.u64.f64 	%rd30, %fd113;
	max.u64 	%rd85, %rd30, %rd84;
	setp.gt.u64 	%p103, %rd85, 7999;
	@%p103 bra 	$L__BB2_66;
	mad.lo.s64 	%rd86, %rd84, 8000, %rd30;
	shl.b64 	%rd87, %rd86, 3;
	add.s64 	%rd31, %rd1, %rd87;
	atom.global.add.u64 	%rd88, [%rd31], %rd95;
	setp.eq.s64 	%p104, %rd30, 0;
	@%p104 bra 	$L__BB2_60;
	atom.global.add.u64 	%rd89, [%rd31+-8], %rd95;
$L__BB2_60:
	setp.eq.s64 	%p105, %rd84, 0;
	@%p105 bra 	$L__BB2_62;
	atom.global.add.u64 	%rd90, [%rd31+-64000], %rd95;
$L__BB2_62:
	setp.gt.u64 	%p106, %rd30, 7998;
	@%p106 bra 	$L__BB2_64;
	atom.global.add.u64 	%rd91, [%rd31+8], %rd95;
$L__BB2_64:
	setp.gt.u64 	%p107, %rd84, 7998;
	@%p107 bra 	$L__BB2_66;
	atom.global.add.u64 	%rd92, [%rd31+64000], %rd95;
$L__BB2_66:
	add.s32 	%r73, %r73, 1;
	setp.ne.s32 	%p113, %r73, 83;
	@%p113 bra 	$L__BB2_1;
	ret;

}


// ===== COMPILED SASS (sm_100) =====

	.target	sm_100

	.elftype	@"ET_EXEC"


//--------------------- .note.nv.tkinfo           --------------------------
	.section	.note.nv.tkinfo,"",@"SHT_NOTE"
	.sectionflags	@"SHF_NOTE_NV_TKINFO"
	.tkinfo
        /*0018*/ 	.word	0x00000002
        /*0030*/ 	.string	""
        /*0030*/ 	.string	"ptxas"
        /*0030*/ 	.string	"Cuda compilation tools, release 13.0, V13.0.88"
        /*0030*/ 	.string	"Build cuda_13.0.r13.0/compiler.36424714_0"
        /*0030*/ 	.string	"-arch sm_100 -m 64 "



//--------------------- .note.nv.cuinfo           --------------------------
	.section	.note.nv.cuinfo,"",@"SHT_NOTE"
	.sectionflags	@"SHF_NOTE_NV_CUINFO"
        /*0018*/ 	.short	0x0002
        /*001a*/ 	.short	0x0064
        /*001c*/ 	.short	0x0082
	.zero		2


//--------------------- .nv.info                  --------------------------
	.section	.nv.info,"",@"SHT_CUDA_INFO"
	.align	4


	//----- nvinfo : EIATTR_REGCOUNT
	.align		4
        /*0000*/ 	.byte	0x04, 0x2f
        /*0002*/ 	.short	(.L_10 - .L_9)
	.align		4
.L_9:
        /*0004*/ 	.word	index@(_Z9init_randP17curandStateXORWOW)
        /*0008*/ 	.word	0x0000001f


	//----- nvinfo : EIATTR_FRAME_SIZE
	.align		4
.L_10:
        /*000c*/ 	.byte	0x04, 0x11
        /*000e*/ 	.short	(.L_12 - .L_11)
	.align		4
.L_11:
        /*0010*/ 	.word	index@(_Z9init_randP17curandStateXORWOW)
        /*0014*/ 	.word	0x00000000


	//----- nvinfo : EIATTR_REGCOUNT
	.align		4
.L_12:
        /*0018*/ 	.byte	0x04, 0x2f
        /*001a*/ 	.short	(.L_14 - .L_13)
	.align		4
.L_13:
        /*001c*/ 	.word	index@(_Z15find_edge_cellsP17curandStateXORWOWPb)
        /*0020*/ 	.word	0x00000026


	//----- nvinfo : EIATTR_FRAME_SIZE
	.align		4
.L_14:
        /*0024*/ 	.byte	0x04, 0x11
        /*0026*/ 	.short	(.L_16 - .L_15)
	.align		4
.L_15:
        /*0028*/ 	.word	index@(_Z15find_edge_cellsP17curandStateXORWOWPb)
        /*002c*/ 	.word	0x00000000


	//----- nvinfo : EIATTR_REGCOUNT
	.align		4
.L_16:
        /*0030*/ 	.byte	0x04, 0x2f
        /*0032*/ 	.short	(.L_18 - .L_17)
	.align		4
.L_17:
        /*0034*/ 	.word	index@(_Z8generatePyP17curandStateXORWOW5Array)
        /*0038*/ 	.word	0x0000002c


	//----- nvinfo : EIATTR_FRAME_SIZE
	.align		4
.L_18:
        /*003c*/ 	.byte	0x04, 0x11
        /*003e*/ 	.short	(.L_20 - .L_19)
	.align		4
.L_19:
        /*0040*/ 	.word	index@($__internal_1_$__cuda_sm20_rem_u64)
        /*0044*/ 	.word	0x00000000


	//----- nvinfo : EIATTR_FRAME_SIZE
	.align		4
.L_20:
        /*0048*/ 	.byte	0x04, 0x11
        /*004a*/ 	.short	(.L_22 - .L_21)
	.align		4
.L_21:
        /*004c*/ 	.word	index@($__internal_0_$__cuda_sm20_div_rn_f64_full)
        /*0050*/ 	.word	0x00000000


	//----- nvinfo : EIATTR_FRAME_SIZE
	.align		4
.L_22:
        /*0054*/ 	.byte	0x04, 0x11
        /*0056*/ 	.short	(.L_24 - .L_23)
	.align		4
.L_23:
        /*0058*/ 	.word	index@(_Z8generatePyP17curandStateXORWOW5Array)
        /*005c*/ 	.word	0x00000000


	//----- nvinfo : EIATTR_MIN_STACK_SIZE
	.align		4
.L_24:
        /*0060*/ 	.byte	0x04, 0x12
        /*0062*/ 	.short	(.L_26 - .L_25)
	.align		4
.L_25:
        /*0064*/ 	.word	index@(_Z8generatePyP17curandStateXORWOW5Array)
        /*0068*/ 	.word	0x00000000


	//----- nvinfo : EIATTR_MIN_STACK_SIZE
	.align		4
.L_26:
        /*006c*/ 	.byte	0x04, 0x12
        /*006e*/ 	.short	(.L_28 - .L_27)
	.align		4
.L_27:
        /*0070*/ 	.word	index@(_Z15find_edge_cellsP17curandStateXORWOWPb)
        /*0074*/ 	.word	0x00000000


	//----- nvinfo : EIATTR_MIN_STACK_SIZE
	.align		4
.L_28:
        /*0078*/ 	.byte	0x04, 0x12
        /*007a*/ 	.short	(.L_30 - .L_29)
	.align		4
.L_29:
        /*007c*/ 	.word	index@(_Z9init_randP17curandStateXORWOW)
        /*0080*/ 	.word	0x00000000
.L_30:


//--------------------- .nv.compat                --------------------------
	.section	.nv.compat,"",@"SHT_CUDA_COMPAT_INFO"
	.align	4
        /*0000*/ 	.byte	0x02, 0x09, 0x00, 0x00, 0x02, 0x02, 0x01, 0x00, 0x02, 0x05, 0x05, 0x00, 0x03, 0x07, 0x01, 0x01
        /*0010*/ 	.byte	0x02, 0x03, 0x00, 0x00, 0x02, 0x06, 0x01, 0x00, 0x04, 0x0b, 0x08, 0x00, 0x01, 0x00, 0x00, 0x00
        /*0020*/ 	.byte	0x00, 0x00, 0x00, 0x00


//--------------------- .nv.info._Z8generatePyP17curandStateXORWOW5Array --------------------------
	.section	.nv.info._Z8generatePyP17curandStateXORWOW5Array,"",@"SHT_CUDA_INFO"
	.sectionflags	@""
	.align	4


	//----- nvinfo : EIATTR_CUDA_API_VERSION
	.align		4
        /*0000*/ 	.byte	0x04, 0x37
        /*0002*/ 	.short	(.L_32 - .L_31)
.L_31:
        /*0004*/ 	.word	0x00000082


	//----- nvinfo : EIATTR_KPARAM_INFO
	.align		4
.L_32:
        /*0008*/ 	.byte	0x04, 0x17
        /*000a*/ 	.short	(.L_34 - .L_33)
.L_33:
        /*000c*/ 	.word	0x00000000
        /*0010*/ 	.short	0x0002
        /*0012*/ 	.short	0x0010
        /*0014*/ 	.byte	0x00, 0xf0, 0x41, 0x00


	//----- nvinfo : EIATTR_KPARAM_INFO
	.align		4
.L_34:
        /*0018*/ 	.byte	0x04, 0x17
        /*001a*/ 	.short	(.L_36 - .L_35)
.L_35:
        /*001c*/ 	.word	0x00000000
        /*0020*/ 	.short	0x0001
        /*0022*/ 	.short	0x0008
        /*0024*/ 	.byte	0x00, 0xf5, 0x21, 0x00


	//----- nvinfo : EIATTR_KPARAM_INFO
	.align		4
.L_36:
        /*0028*/ 	.byte	0x04, 0x17
        /*002a*/ 	.short	(.L_38 - .L_37)
.L_37:
        /*002c*/ 	.word	0x00000000
        /*0030*/ 	.short	0x0000
        /*0032*/ 	.short	0x0000
        /*0034*/ 	.byte	0x00, 0xf5, 0x21, 0x00


	//----- nvinfo : EIATTR_SPARSE_MMA_MASK
	.align		4
.L_38:
        /*0038*/ 	.byte	0x03, 0x50
        /*003a*/ 	.short	0x0000


	//----- nvinfo : EIATTR_MAXREG_COUNT
	.align		4
        /*003c*/ 	.byte	0x03, 0x1b
        /*003e*/ 	.short	0x00ff


	//----- nvinfo : EIATTR_MERCURY_ISA_VERSION
	.align		4
        /*0040*/ 	.byte	0x03, 0x5f
        /*0042*/ 	.short	0x0101


	//----- nvinfo : EIATTR_VRC_CTA_INIT_COUNT
	.align		4
        /*0044*/ 	.byte	0x02, 0x4a
	.zero		1
	.zero		1


	//----- nvinfo : EIATTR_EXIT_INSTR_OFFSETS
	.align		4
        /*0048*/ 	.byte	0x04, 0x1c
        /*004a*/ 	.short	(.L_40 - .L_39)


	//   ....[0]....
.L_39:
        /*004c*/ 	.word	0x00002a80


	//----- nvinfo : EIATTR_CRS_STACK_SIZE
	.align		4
.L_40:
        /*0050*/ 	.byte	0x04, 0x1e
        /*0052*/ 	.short	(.L_42 - .L_41)
.L_41:
        /*0054*/ 	.word	0x00000000


	//----- nvinfo : EIATTR_CBANK_PARAM_SIZE
	.align		4
.L_42:
        /*0058*/ 	.byte	0x03, 0x19
        /*005a*/ 	.short	0x0020


	//----- nvinfo : EIATTR_PARAM_CBANK
	.align		4
        /*005c*/ 	.byte	0x04, 0x0a
        /*005e*/ 	.short	(.L_44 - .L_43)
	.align		4
.L_43:
        /*0060*/ 	.word	index@(.nv.constant0._Z8generatePyP17curandStateXORWOW5Array)
        /*0064*/ 	.short	0x0380
        /*0066*/ 	.short	0x0020


	//----- nvinfo : EIATTR_SW_WAR
	.align		4
.L_44:
        /*0068*/ 	.byte	0x04, 0x36
        /*006a*/ 	.short	(.L_46 - .L_45)
.L_45:
        /*006c*/ 	.word	0x00000008
.L_46:


//--------------------- .nv.info._Z15find_edge_cellsP17curandStateXORWOWPb --------------------------
	.section	.nv.info._Z15find_edge_cellsP17curandStateXORWOWPb,"",@"SHT_CUDA_INFO"
	.sectionflags	@""
	.align	4


	//----- nvinfo : EIATTR_CUDA_API_VERSION
	.align		4
        /*0000*/ 	.byte	0x04, 0x37
        /*0002*/ 	.short	(.L_48 - .L_47)
.L_47:
        /*0004*/ 	.word	0x00000082


	//----- nvinfo : EIATTR_KPARAM_INFO
	.align		4
.L_48:
        /*0008*/ 	.byte	0x04, 0x17
        /*000a*/ 	.short	(.L_50 - .L_49)
.L_49:
        /*000c*/ 	.word	0x00000000
        /*0010*/ 	.short	0x0001
        /*0012*/ 	.short	0x0008
        /*0014*/ 	.byte	0x00, 0xf5, 0x21, 0x00


	//----- nvinfo : EIATTR_KPARAM_INFO
	.align		4
.L_50:
        /*0018*/ 	.byte	0x04, 0x17
        /*001a*/ 	.short	(.L_52 - .L_51)
.L_51:
        /*001c*/ 	.word	0x00000000
        /*0020*/ 	.short	0x0000
        /*0022*/ 	.short	0x0000
        /*0024*/ 	.byte	0x00, 0xf5, 0x21, 0x00


	//----- nvinfo : EIATTR_SPARSE_MMA_MASK
	.align		4
.L_52:
        /*0028*/ 	.byte	0x03, 0x50
        /*002a*/ 	.short	0x0000


	//----- nvinfo : EIATTR_MAXREG_COUNT
	.align		4
        /*002c*/ 	.byte	0x03, 0x1b
        /*002e*/ 	.short	0x00ff


	//----- nvinfo : EIATTR_MERCURY_ISA_VERSION
	.align		4
        /*0030*/ 	.byte	0x03, 0x5f
        /*0032*/ 	.short	0x0101


	//----- nvinfo : EIATTR_VRC_CTA_INIT_COUNT
	.align		4
        /*0034*/ 	.byte	0x02, 0x4a
	.zero		1
	.zero		1


	//----- nvinfo : EIATTR_EXIT_INSTR_OFFSETS
	.align		4
        /*0038*/ 	.byte	0x04, 0x1c
        /*003a*/ 	.short	(.L_54 - .L_53)


	//   ....[0]....
.L_53:
        /*003c*/ 	.word	0x00000060


	//   ....[1]....
        /*0040*/ 	.word	0x000013a0


	//----- nvinfo : EIATTR_CRS_STACK_SIZE
	.align		4
.L_54:
        /*0044*/ 	.byte	0x04, 0x1e
        /*0046*/ 	.short	(.L_56 - .L_55)
.L_55:
        /*0048*/ 	.word	0x00000000


	//----- nvinfo : EIATTR_CBANK_PARAM_SIZE
	.align		4
.L_56:
        /*004c*/ 	.byte	0x03, 0x19
        /*004e*/ 	.short	0x0010


	//----- nvinfo : EIATTR_PARAM_CBANK
	.align		4
        /*0050*/ 	.byte	0x04, 0x0a
        /*0052*/ 	.short	(.L_58 - .L_57)
	.align		4
.L_57:
        /*0054*/ 	.word	index@(.nv.constant0._Z15find_edge_cellsP17curandStateXORWOWPb)
        /*0058*/ 	.short	0x0380
        /*005a*/ 	.short	0x0010


	//----- nvinfo : EIATTR_SW_WAR
	.align		4
.L_58:
        /*005c*/ 	.byte	0x04, 0x36
        /*005e*/ 	.short	(.L_60 - .L_59)
.L_59:
        /*0060*/ 	.word	0x00000008
.L_60:


//--------------------- .nv.info._Z9init_randP17curandStateXORWOW --------------------------
	.section	.nv.info._Z9init_randP17curandStateXORWOW,"",@"SHT_CUDA_INFO"
	.sectionflags	@""
	.align	4


	//----- nvinfo : EIATTR_CUDA_API_VERSION
	.align		4
        /*0000*/ 	.byte	0x04, 0x37
        /*0002*/ 	.short	(.L_62 - .L_61)
.L_61:
        /*0004*/ 	.word	0x00000082


	//----- nvinfo : EIATTR_KPARAM_INFO
	.align		4
.L_62:
        /*0008*/ 	.byte	0x04, 0x17
        /*000a*/ 	.short	(.L_64 - .L_63)
.L_63:
        /*000c*/ 	.word	0x00000000
        /*0010*/ 	.short	0x0000
        /*0012*/ 	.short	0x0000
        /*0014*/ 	.byte	0x00, 0xf5, 0x21, 0x00


	//----- nvinfo : EIATTR_SPARSE_MMA_MASK
	.align		4
.L_64:
        /*0018*/ 	.byte	0x03, 0x50
        /*001a*/ 	.short	0x0000


	//----- nvinfo : EIATTR_MAXREG_COUNT
	.align		4
        /*001c*/ 	.byte	0x03, 0x1b
        /*001e*/ 	.short	0x00ff


	//----- nvinfo : EIATTR_MERCURY_ISA_VERSION
	.align		4
        /*0020*/ 	.byte	0x03, 0x5f
        /*0022*/ 	.short	0x0101


	//----- nvinfo : EIATTR_VRC_CTA_INIT_COUNT
	.align		4
        /*0024*/ 	.byte	0x02, 0x4a
	.zero		1
	.zero		1


	//----- nvinfo : EIATTR_EXIT_INSTR_OFFSETS
	.align		4
        /*0028*/ 	.byte	0x04, 0x1c
        /*002a*/ 	.short	(.L_66 - .L_65)


	//   ....[0]....
.L_65:
        /*002c*/ 	.word	0x00000e80


	//----- nvinfo : EIATTR_CRS_STACK_SIZE
	.align		4
.L_66:
        /*0030*/ 	.byte	0x04, 0x1e
        /*0032*/ 	.short	(.L_68 - .L_67)
.L_67:
        /*0034*/ 	.word	0x00000000


	//----- nvinfo : EIATTR_CBANK_PARAM_SIZE
	.align		4
.L_68:
        /*0038*/ 	.byte	0x03, 0x19
        /*003a*/ 	.short	0x0008


	//----- nvinfo : EIATTR_PARAM_CBANK
	.align		4
        /*003c*/ 	.byte	0x04, 0x0a
        /*003e*/ 	.short	(.L_70 - .L_69)
	.align		4
.L_69:
        /*0040*/ 	.word	index@(.nv.constant0._Z9init_randP17curandStateXORWOW)
        /*0044*/ 	.short	0x0380
        /*0046*/ 	.short	0x0008


	//----- nvinfo : EIATTR_SW_WAR
	.align		4
.L_70:
        /*0048*/ 	.byte	0x04, 0x36
        /*004a*/ 	.short	(.L_72 - .L_71)
.L_71:
        /*004c*/ 	.word	0x00000008
.L_72:


//--------------------- .nv.callgraph             --------------------------
	.section	.nv.callgraph,"",@"SHT_CUDA_CALLGRAPH"
	.align	4
	.sectionentsize	8
	.align		4
        /*0000*/ 	.word	0x00000000
	.align		4
        /*0004*/ 	.word	0xffffffff
	.align		4
        /*0008*/ 	.word	0x00000000
	.align		4
        /*000c*/ 	.word	0xfffffffe
	.align		4
        /*0010*/ 	.word	0x00000000
	.align		4
        /*0014*/ 	.word	0xfffffffd
	.align		4
        /*0018*/ 	.word	0x00000000
	.align		4
        /*001c*/ 	.word	0xfffffffc


//--------------------- .nv.constant4             --------------------------
	.section	.nv.constant4,"a",@progbits
	.align	8
	.align		8
.nv.constant4:
        /*0000*/ 	.dword	precalc_xorwow_matrix
	.align		8
        /*0008*/ 	.dword	precalc_xorwow_offset_matrix
	.align		8
        /*0010*/ 	.dword	mrg32k3aM1
	.align		8
        /*0018*/ 	.dword	mrg32k3aM2
	.align		8
        /*0020*/ 	.dword	mrg32k3aM1SubSeq
	.align		8
        /*0028*/ 	.dword	mrg32k3aM2SubSeq
	.align		8
        /*0030*/ 	.dword	mrg32k3aM1Seq
	.align		8
        /*0038*/ 	.dword	mrg32k3aM2Seq


//--------------------- .nv.constant3             --------------------------
	.section	.nv.constant3,"a",@progbits
	.align	8
.nv.constant3:
	.type		__cr_lgamma_table,@object
	.size		__cr_lgamma_table,(.L_8 - __cr_lgamma_table)
__cr_lgamma_table:
        /*0000*/ 	.byte	0x00, 0x00, 0x00, 0x00, 0x00, 0x00, 0x00, 0x00, 0x00, 0x00, 0x00, 0x00, 0x00, 0x00, 0x00, 0x00
        /*0010*/ 	.byte	0xef, 0x39, 0xfa, 0xfe, 0x42, 0x2e, 0xe6, 0x3f, 0x02, 0x20, 0x2a, 0xfa, 0x0b, 0xab, 0xfc, 0x3f
        /*0020*/ 	.byte	0xf9, 0x2c, 0x92, 0x7c, 0xa7, 0x6c, 0x09, 0x40, 0xc9, 0x79, 0x44, 0x3c, 0x64, 0x26, 0x13, 0x40
        /*0030*/ 	.byte	0xca, 0x01, 0xcf, 0x3a, 0x27, 0x51, 0x1a, 0x40, 0x30, 0xcc, 0x2d, 0xf3, 0xe1, 0x0c, 0x21, 0x40
        /*0040*/ 	.byte	0x0d, 0xb7, 0xfc, 0x82, 0x8e, 0x35, 0x25, 0x40
.L_8:


//--------------------- .text._Z8generatePyP17curandStateXORWOW5Array --------------------------
	.section	.text._Z8generatePyP17curandStateXORWOW5Array,"ax",@progbits
	.align	128
        .global         _Z8generatePyP17curandStateXORWOW5Array
        .type           _Z8generatePyP17curandStateXORWOW5Array,@function
        .size           _Z8generatePyP17curandStateXORWOW5Array,(.L_x_81 - _Z8generatePyP17curandStateXORWOW5Array)
        .other          _Z8generatePyP17curandStateXORWOW5Array,@"STO_CUDA_ENTRY STV_DEFAULT"
_Z8generatePyP17curandStateXORWOW5Array:
.text._Z8generatePyP17curandStateXORWOW5Array:
[----:B------:R-:W-:Y:S01]  /*0000*/  LDC R1, c[0x0][0x37c] ;  /* 0x0000df00ff017b82 */ /* 0x000fe20000000800 */
[----:B------:R-:W0:Y:S07]  /*0010*/  S2R R0, SR_TID.X ;  /* 0x0000000000007919 */ /* 0x000e2e0000002100 */
[----:B------:R-:W0:Y:S01]  /*0020*/  S2UR UR6, SR_CTAID.X ;  /* 0x00000000000679c3 */ /* 0x000e220000002500 */
[----:B------:R-:W1:Y:S07]  /*0030*/  LDCU.64 UR4, c[0x0][0x358] ;  /* 0x00006b00ff0477ac */ /* 0x000e6e0008000a00 */
[----:B------:R-:W0:Y:S08]  /*0040*/  LDC R3, c[0x0][0x360] ;  /* 0x0000d800ff037b82 */ /* 0x000e300000000800 */
[----:B------:R-:W2:Y:S01]  /*0050*/  LDC.64 R4, c[0x0][0x388] ;  /* 0x0000e200ff047b82 */ /* 0x000ea20000000a00 */
[----:B0-----:R-:W-:-:S04]  /*0060*/  IMAD R3, R3, UR6, R0 ;  /* 0x0000000603037c24 */ /* 0x001fc8000f8e0200 */
[----:B--2---:R-:W-:-:S05]  /*0070*/  IMAD.WIDE R4, R3, 0x30, R4 ;  /* 0x0000003003047825 */ /* 0x004fca00078e0204 */
[----:B-1----:R0:W5:Y:S04]  /*0080*/  LDG.E.64 R24, desc[UR4][R4.64] ;  /* 0x0000000404187981 */ /* 0x002168000c1e1b00 */
[----:B------:R0:W5:Y:S04]  /*0090*/  LDG.E.64 R22, desc[UR4][R4.64+0x8] ;  /* 0x0000080404167981 */ /* 0x000168000c1e1b00 */
[----:B------:R0:W5:Y:S01]  /*00a0*/  LDG.E.64 R20, desc[UR4][R4.64+0x10] ;  /* 0x0000100404147981 */ /* 0x000162000c1e1b00 */
[----:B------:R-:W-:-:S07]  /*00b0*/  IMAD.MOV.U32 R2, RZ, RZ, RZ ;  /* 0x000000ffff027224 */ /* 0x000fce00078e00ff */
.L_x_59:
[----:B0-----:R-:W0:Y:S02]  /*00c0*/  LDC.64 R4, c[0x0][0x398] ;  /* 0x0000e600ff047b82 */ /* 0x001e240000000a00 */
[----:B0-2---:R-:W2:Y:S01]  /*00d0*/  LDG.E.64 R4, desc[UR4][R4.64] ;  /* 0x0000000404047981 */ /* 0x005ea2000c1e1b00 */
[----:B-----5:R-:W-:Y:S01]  /*00e0*/  SHF.R.U32.HI R0, RZ, 0x2, R25 ;  /* 0x00000002ff007819 */ /* 0x020fe20000011619 */
[----:B-1-34-:R-:W-:Y:S01]  /*00f0*/  IMAD.SHL.U32 R6, R21, 0x10, RZ ;  /* 0x0000001015067824 */ /* 0x01afe200078e00ff */
[----:B------:R-:W-:Y:S05]  /*0100*/  YIELD ;  /* 0x0000000000007946 */ /* 0x000fea0003800000 */
[----:B------:R-:W-:Y:S01]  /*0110*/  LOP3.LUT R0, R0, R25, RZ, 0x3c, !PT ;  /* 0x0000001900007212 */ /* 0x000fe200078e3cff */
[----:B------:R-:W-:-:S04]  /*0120*/  VIADD R2, R2, 0x1 ;  /* 0x0000000102027836 */ /* 0x000fc80000000000 */
[----:B------:R-:W-:Y:S01]  /*0130*/  IMAD.SHL.U32 R3, R0, 0x2, RZ ;  /* 0x0000000200037824 */ /* 0x000fe200078e00ff */
[----:B------:R-:W-:-:S04]  /*0140*/  ISETP.NE.AND P4, PT, R2, 0x53, PT ;  /* 0x000000530200780c */ /* 0x000fc80003f85270 */
[----:B------:R-:W-:-:S04]  /*0150*/  LOP3.LUT R3, R21, R6, R3, 0x96, !PT ;  /* 0x0000000615037212 */ /* 0x000fc800078e9603 */
[----:B------:R-:W-:-:S04]  /*0160*/  LOP3.LUT R25, R3, R0, RZ, 0x3c, !PT ;  /* 0x0000000003197212 */ /* 0x000fc800078e3cff */
[----:B------:R-:W-:Y:S02]  /*0170*/  IADD3 R3, PT, PT, R24, 0x587c5, R25 ;  /* 0x000587c518037810 */ /* 0x000fe40007ffe019 */
[----:B--2---:R-:W-:-:S13]  /*0180*/  ISETP.NE.U32.AND P0, PT, R5, RZ, PT ;  /* 0x000000ff0500720c */ /* 0x004fda0003f05070 */
[----:B------:R-:W-:Y:S05]  /*0190*/  @P0 BRA `(.L_x_0) ;  /* 0x0000000000500947 */ /* 0x000fea0003800000 */
[----:B------:R-:W0:Y:S01]  /*01a0*/  I2F.U32.RP R0, R4 ;  /* 0x0000000400007306 */ /* 0x000e220000209000 */
[----:B------:R-:W-:Y:S01]  /*01b0*/  IMAD.MOV R5, RZ, RZ, -R4 ;  /* 0x000000ffff057224 */ /* 0x000fe200078e0a04 */
[----:B------:R-:W-:-:S06]  /*01c0*/  ISETP.NE.U32.AND P1, PT, R4, RZ, PT ;  /* 0x000000ff0400720c */ /* 0x000fcc0003f25070 */
[----:B0-----:R-:W0:Y:S02]  /*01d0*/  MUFU.RCP R0, R0 ;  /* 0x0000000000007308 */ /* 0x001e240000001000 */
[----:B0-----:R-:W-:-:S06]  /*01e0*/  VIADD R6, R0, 0xffffffe ;  /* 0x0ffffffe00067836 */ /* 0x001fcc0000000000 */
[----:B------:R0:W1:Y:S02]  /*01f0*/  F2I.FTZ.U32.TRUNC.NTZ R7, R6 ;  /* 0x0000000600077305 */ /* 0x000064000021f000 */
[----:B0-----:R-:W-:Y:S02]  /*0200*/  IMAD.MOV.U32 R6, RZ, RZ, RZ ;  /* 0x000000ffff067224 */ /* 0x001fe400078e00ff */
[----:B-1----:R-:W-:-:S04]  /*0210*/  IMAD R5, R5, R7, RZ ;  /* 0x0000000705057224 */ /* 0x002fc800078e02ff */
[----:B------:R-:W-:-:S04]  /*0220*/  IMAD.HI.U32 R8, R7, R5, R6 ;  /* 0x0000000507087227 */ /* 0x000fc800078e0006 */
[----:B------:R-:W-:Y:S02]  /*0230*/  IMAD.MOV.U32 R5, RZ, RZ, RZ ;  /* 0x000000ffff057224 */ /* 0x000fe400078e00ff */
[----:B------:R-:W-:-:S04]  /*0240*/  IMAD.HI.U32 R8, R8, R3, RZ ;  /* 0x0000000308087227 */ /* 0x000fc800078e00ff */
[----:B------:R-:W-:-:S04]  /*0250*/  IMAD.MOV R8, RZ, RZ, -R8 ;  /* 0x000000ffff087224 */ /* 0x000fc800078e0a08 */
[----:B------:R-:W-:-:S05]  /*0260*/  IMAD R3, R4, R8, R3 ;  /* 0x0000000804037224 */ /* 0x000fca00078e0203 */
[----:B------:R-:W-:-:S13]  /*0270*/  ISETP.GE.U32.AND P0, PT, R3, R4, PT ;  /* 0x000000040300720c */ /* 0x000fda0003f06070 */
[----:B------:R-:W-:-:S05]  /*0280*/  @P0 IMAD.IADD R3, R3, 0x1, -R4 ;  /* 0x0000000103030824 */ /* 0x000fca00078e0a04 */
[----:B------:R-:W-:-:S13]  /*0290*/  ISETP.GE.U32.AND P0, PT, R3, R4, PT ;  /* 0x000000040300720c */ /* 0x000fda0003f06070 */
[----:B------:R-:W-:Y:S01]  /*02a0*/  @P0 IMAD.IADD R3, R3, 0x1, -R4 ;  /* 0x0000000103030824 */ /* 0x000fe200078e0a04 */
[----:B------:R-:W-:-:S05]  /*02b0*/  @!P1 LOP3.LUT R3, RZ, R4, RZ, 0x33, !PT ;  /* 0x00000004ff039212 */ /* 0x000fca00078e33ff */
[----:B------:R-:W-:Y:S01]  /*02c0*/  IMAD.MOV.U32 R4, RZ, RZ, R3 ;  /* 0x000000ffff047224 */ /* 0x000fe200078e0003 */
[----:B------:R-:W-:Y:S06]  /*02d0*/  BRA `(.L_x_1) ;  /* 0x0000000000107947 */ /* 0x000fec0003800000 */
.L_x_0:
[----:B------:R-:W-:-:S07]  /*02e0*/  MOV R0, 0x300 ;  /* 0x0000030000007802 */ /* 0x000fce0000000f00 */
[----:B------:R-:W-:Y:S05]  /*02f0*/  CALL.REL.NOINC `($__internal_1_$__cuda_sm20_rem_u64) ;  /* 0x0000002c00547944 */ /* 0x000fea0003c00000 */
[----:B------:R-:W-:Y:S02]  /*0300*/  IMAD.MOV.U32 R4, RZ, RZ, R3 ;  /* 0x000000ffff047224 */ /* 0x000fe400078e0003 */
[----:B------:R-:W-:-:S07]  /*0310*/  IMAD.MOV.U32 R5, RZ, RZ, R6 ;  /* 0x000000ffff057224 */ /* 0x000fce00078e0006 */
.L_x_1:
[----:B------:R-:W0:Y:S02]  /*0320*/  LDCU.64 UR6, c[0x0][0x390] ;  /* 0x00007200ff0677ac */ /* 0x000e240008000a00 */
[----:B0-----:R-:W-:-:S04]  /*0330*/  LEA R6, P0, R4, UR6, 0x2 ;  /* 0x0000000604067c11 */ /* 0x001fc8000f8010ff */
[----:B------:R-:W-:-:S05]  /*0340*/  LEA.HI.X R7, R4, UR7, R5, 0x2, P0 ;  /* 0x0000000704077c11 */ /* 0x000fca00080f1405 */
[----:B------:R0:W2:Y:S01]  /*0350*/  LDG.E R6, desc[UR4][R6.64] ;  /* 0x0000000406067981 */ /* 0x0000a2000c1e1900 */
[----:B------:R-:W-:Y:S01]  /*0360*/  SHF.R.U32.HI R3, RZ, 0x2, R22 ;  /* 0x00000002ff037819 */ /* 0x000fe20000011616 */
[----:B------:R-:W-:Y:S01]  /*0370*/  IMAD.SHL.U32 R0, R25, 0x10, RZ ;  /* 0x0000001019007824 */ /* 0x000fe200078e00ff */
[----:B------:R-:W-:Y:S01]  /*0380*/  SHF.R.U32.HI R8, RZ, 0x2, R23 ;  /* 0x00000002ff087819 */ /* 0x000fe20000011617 */
[----:B------:R-:W-:Y:S01]  /*0390*/  IMAD.MOV.U32 R26, RZ, RZ, 0x55555555 ;  /* 0x55555555ff1a7424 */ /* 0x000fe200078e00ff */
[----:B------:R-:W-:Y:S01]  /*03a0*/  LOP3.LUT R3, R3, R22, RZ, 0x3c, !PT ;  /* 0x0000001603037212 */ /* 0x000fe200078e3cff */
[----:B------:R-:W-:Y:S01]  /*03b0*/  IMAD.MOV.U32 R27, RZ, RZ, 0x40015555 ;  /* 0x40015555ff1b7424 */ /* 0x000fe200078e00ff */
[----:B------:R-:W-:Y:S01]  /*03c0*/  LOP3.LUT R8, R8, R23, RZ, 0x3c, !PT ;  /* 0x0000001708087212 */ /* 0x000fe200078e3cff */
[----:B------:R-:W-:Y:S01]  /*03d0*/  IMAD.MOV.U32 R28, RZ, RZ, 0x0 ;  /* 0x00000000ff1c7424 */ /* 0x000fe200078e00ff */
[----:B------:R-:W-:Y:S01]  /*03e0*/  SHF.R.U32.HI R5, RZ, 0x2, R20 ;  /* 0x00000002ff057819 */ /* 0x000fe20000011614 */
[----:B------:R-:W-:Y:S01]  /*03f0*/  IMAD.SHL.U32 R4, R3, 0x2, RZ ;  /* 0x0000000203047824 */ /* 0x000fe200078e00ff */
[----:B------:R-:W-:Y:S01]  /*0400*/  UMOV UR6, 0x11111111 ;  /* 0x1111111100067882 */ /* 0x000fe20000000000 */
[----:B------:R-:W-:Y:S01]  /*0410*/  IMAD.MOV.U32 R29, RZ, RZ, 0x3ca00000 ;  /* 0x3ca00000ff1d7424 */ /* 0x000fe200078e00ff */
[----:B------:R-:W-:Y:S01]  /*0420*/  LOP3.LUT R5, R5, R20, RZ, 0x3c, !PT ;  /* 0x0000001405057212 */ /* 0x000fe200078e3cff */
[----:B------:R-:W-:Y:S01]  /*0430*/  UMOV UR7, 0x3fa11111 ;  /* 0x3fa1111100077882 */ /* 0x000fe20000000000 */
[----:B------:R-:W-:Y:S01]  /*0440*/  LOP3.LUT R0, R3, R4, R0, 0x96, !PT ;  /* 0x0000000403007212 */ /* 0x000fe200078e9600 */
[----:B------:R-:W-:Y:S01]  /*0450*/  IMAD.MOV.U32 R16, RZ, RZ, -0x55555555 ;  /* 0xaaaaaaabff107424 */ /* 0x000fe200078e00ff */
[----:B------:R-:W-:Y:S01]  /*0460*/  SHF.R.U32.HI R4, RZ, 0x2, R21 ;  /* 0x00000002ff047819 */ /* 0x000fe20000011615 */
[----:B------:R-:W-:Y:S01]  /*0470*/  IMAD.MOV.U32 R17, RZ, RZ, 0x3ffaaaaa ;  /* 0x3ffaaaaaff117424 */ /* 0x000fe200078e00ff */
[----:B------:R-:W-:Y:S01]  /*0480*/  LOP3.LUT R22, R0, R25, RZ, 0x3c, !PT ;  /* 0x0000001900167212 */ /* 0x000fe200078e3cff */
[----:B------:R-:W-:Y:S01]  /*0490*/  IMAD.SHL.U32 R0, R8, 0x2, RZ ;  /* 0x0000000208007824 */ /* 0x000fe200078e00ff */
[----:B------:R-:W-:Y:S01]  /*04a0*/  LOP3.LUT R21, R4, R21, RZ, 0x3c, !PT ;  /* 0x0000001504157212 */ /* 0x000fe200078e3cff */
[----:B------:R-:W-:Y:S01]  /*04b0*/  BSSY B0, `(.L_x_2) ;  /* 0x000025b000007945 */ /* 0x000fe20003800000 */
[----:B------:R-:W-:Y:S01]  /*04c0*/  IADD3 R13, PT, PT, R24, 0xb0f8a, R22 ;  /* 0x000b0f8a180d7810 */ /* 0x000fe20007ffe016 */
[----:B------:R-:W-:-:S02]  /*04d0*/  IMAD.SHL.U32 R3, R22, 0x10, RZ ;  /* 0x0000001016037824 */ /* 0x000fc400078e00ff */
[----:B0-----:R-:W-:-:S03]  /*04e0*/  IMAD.SHL.U32 R7, R21, 0x2, RZ ;  /* 0x0000000215077824 */ /* 0x001fc600078e00ff */
[----:B------:R-:W-:-:S04]  /*04f0*/  LOP3.LUT R3, R8, R0, R3, 0x96, !PT ;  /* 0x0000000008037212 */ /* 0x000fc800078e9603 */
[----:B------:R-:W-:Y:S01]  /*0500*/  LOP3.LUT R23, R3, R22, RZ, 0x3c, !PT ;  /* 0x0000001603177212 */ /* 0x000fe200078e3cff */
[----:B------:R-:W-:-:S03]  /*0510*/  IMAD.SHL.U32 R3, R5, 0x2, RZ ;  /* 0x0000000205037824 */ /* 0x000fc600078e00ff */
[----:B------:R-:W-:Y:S01]  /*0520*/  IADD3 R8, PT, PT, R24, 0x10974f, R23 ;  /* 0x0010974f18087810 */ /* 0x000fe20007ffe017 */
[----:B------:R-:W-:-:S04]  /*0530*/  IMAD.SHL.U32 R0, R23, 0x10, RZ ;  /* 0x0000001017007824 */ /* 0x000fc800078e00ff */
[----:B------:R-:W-:Y:S01]  /*0540*/  IMAD.WIDE.U32 R8, R8, 0x200000, RZ ;  /* 0x0020000008087825 */ /* 0x000fe200078e00ff */
[----:B------:R-:W-:-:S04]  /*0550*/  LOP3.LUT R20, R5, R3, R0, 0x96, !PT ;  /* 0x0000000305147212 */ /* 0x000fc800078e9600 */
[----:B------:R-:W-:Y:S02]  /*0560*/  LOP3.LUT R20, R20, R23, RZ, 0x3c, !PT ;  /* 0x0000001714147212 */ /* 0x000fe400078e3cff */
[----:B------:R-:W-:Y:S01]  /*0570*/  LOP3.LUT R12, R8, R13, RZ, 0x3c, !PT ;  /* 0x0000000d080c7212 */ /* 0x000fe200078e3cff */
[----:B------:R-:W-:Y:S01]  /*0580*/  IMAD.MOV.U32 R13, RZ, RZ, R9 ;  /* 0x000000ffff0d7224 */ /* 0x000fe200078e0009 */
[C---:B------:R-:W-:Y:S01]  /*0590*/  IADD3 R15, PT, PT, R24.reuse, 0x161f14, R20 ;  /* 0x00161f14180f7810 */ /* 0x040fe20007ffe014 */
[----:B------:R-:W-:Y:S02]  /*05a0*/  VIADD R24, R24, 0x1ba6d9 ;  /* 0x001ba6d918187836 */ /* 0x000fe40000000000 */
[----:B------:R-:W0:Y:S02]  /*05b0*/  I2F.F64.U64 R8, R12 ;  /* 0x0000000c00087312 */ /* 0x000e240000301800 */
[----:B0-----:R-:W-:Y:S01]  /*05c0*/  DFMA R8, R8, R28, 5.5511151231257827021e-17 ;  /* 0x3c9000000808742b */ /* 0x001fe2000000001c */
[----:B--2---:R-:W-:-:S05]  /*05d0*/  IMAD.HI.U32 R0, R6, 0x51eb851f, RZ ;  /* 0x51eb851f06007827 */ /* 0x004fca00078e00ff */
[----:B------:R-:W-:Y:S01]  /*05e0*/  SHF.R.U32.HI R3, RZ, 0x5, R0 ;  /* 0x00000005ff037819 */ /* 0x000fe20000011600 */
[----:B------:R-:W-:-:S03]  /*05f0*/  IMAD.SHL.U32 R0, R20, 0x10, RZ ;  /* 0x0000001014007824 */ /* 0x000fc600078e00ff */
[----:B------:R-:W0:Y:S01]  /*0600*/  I2F.F64.U32 R4, R3 ;  /* 0x0000000300047312 */ /* 0x000e220000201800 */
[----:B------:R-:W-:Y:S01]  /*0610*/  IMAD R6, R3, -0x64, R6 ;  /* 0xffffff9c03067824 */ /* 0x000fe200078e0206 */
[----:B------:R-:W-:-:S04]  /*0620*/  LOP3.LUT R7, R21, R7, R0, 0x96, !PT ;  /* 0x0000000715077212 */ /* 0x000fc800078e9600 */
[----:B------:R-:W-:Y:S02]  /*0630*/  LOP3.LUT R21, R7, R20, RZ, 0x3c, !PT ;  /* 0x0000001407157212 */ /* 0x000fe400078e3cff */
[----:B------:R-:W1:Y:S03]  /*0640*/  I2F.F64.U32 R6, R6 ;  /* 0x0000000600067312 */ /* 0x000e660000201800 */
[----:B------:R-:W-:-:S04]  /*0650*/  IMAD.IADD R10, R21, 0x1, R24 ;  /* 0x00000001150a7824 */ /* 0x000fc800078e0218 */
[----:B------:R-:W-:Y:S01]  /*0660*/  IMAD.WIDE.U32 R10, R10, 0x200000, RZ ;  /* 0x002000000a0a7825 */ /* 0x000fe200078e00ff */
[----:B0-----:R-:W-:Y:S02]  /*0670*/  DFMA R4, R4, UR6, -R26 ;  /* 0x0000000604047c2b */ /* 0x001fe4000800081a */
[----:B------:R-:W-:Y:S01]  /*0680*/  LOP3.LUT R14, R10, R15, RZ, 0x3c, !PT ;  /* 0x0000000f0a0e7212 */ /* 0x000fe200078e3cff */
[----:B------:R-:W-:Y:S01]  /*0690*/  IMAD.MOV.U32 R15, RZ, RZ, R11 ;  /* 0x000000ffff0f7224 */ /* 0x000fe200078e000b */
[----:B-1----:R-:W-:-:S03]  /*06a0*/  DFMA R6, R6, UR6, -R16 ;  /* 0x0000000606067c2b */ /* 0x002fc60008000810 */
[----:B------:R0:W1:Y:S01]  /*06b0*/  I2F.F64.U64 R10, R14 ;  /* 0x0000000e000a7312 */ /* 0x0000620000301800 */
[----:B------:R-:W-:-:S08]  /*06c0*/  DFMA R18, R8, UR6, R4 ;  /* 0x0000000608127c2b */ /* 0x000fd00008000004 */
[----:B------:R-:W-:Y:S01]  /*06d0*/  DFMA R4, R18, R18, R18 ;  /* 0x000000121204722b */ /* 0x000fe20000000012 */
[----:B0-----:R-:W-:Y:S01]  /*06e0*/  CS2R R14, SRZ ;  /* 0x00000000000e7805 */ /* 0x001fe2000001ff00 */
[----:B-1----:R-:W-:-:S08]  /*06f0*/  DFMA R10, R10, R28, 5.5511151231257827021e-17 ;  /* 0x3c9000000a0a742b */ /* 0x002fd0000000001c */
[----:B------:R-:W-:Y:S01]  /*0700*/  DFMA R16, R10, UR6, R6 ;  /* 0x000000060a107c2b */ /* 0x000fe20008000006 */
[----:B------:R-:W-:Y:S01]  /*0710*/  UMOV UR6, 0xaaaaaaac ;  /* 0xaaaaaaac00067882 */ /* 0x000fe20000000000 */
[----:B------:R-:W-:-:S06]  /*0720*/  UMOV UR7, 0x3ff2aaaa ;  /* 0x3ff2aaaa00077882 */ /* 0x000fcc0000000000 */
[----:B------:R-:W-:Y:S02]  /*0730*/  DFMA R30, -R16, R16, R4 ;  /* 0x00000010101e722b */ /* 0x000fe40000000104 */
[----:B------:R-:W-:-:S06]  /*0740*/  DADD R4, R18, R18 ;  /* 0x0000000012047229 */ /* 0x000fcc0000000012 */
[----:B------:R-:W-:Y:S01]  /*0750*/  DSETP.GT.AND P0, PT, R30, UR6, PT ;  /* 0x000000061e007e2a */ /* 0x000fe2000bf04000 */
[----:B------:R-:W-:Y:S01]  /*0760*/  UMOV UR6, 0xaaaaaaab ;  /* 0xaaaaaaab00067882 */ /* 0x000fe20000000000 */
[----:B------:R-:W-:Y:S01]  /*0770*/  DFMA R32, R16, R4, R16 ;  /* 0x000000041020722b */ /* 0x000fe20000000010 */
[----:B------:R-:W-:-:S03]  /*0780*/  UMOV UR7, 0x3ffaaaaa ;  /* 0x3ffaaaaa00077882 */ /* 0x000fc60000000000 */
[----:B------:R-:W-:-:S06]  /*0790*/  DSETP.GEU.AND P0, PT, R30, -R26, !P0 ;  /* 0x8000001a1e00722a */ /* 0x000fcc000470e000 */
[----:B------:R-:W-:-:S14]  /*07a0*/  DSETP.GT.OR P0, PT, |R32|, UR6, !P0 ;  /* 0x0000000620007e2a */ /* 0x000fdc000c704600 */
[----:B------:R-:W-:Y:S05]  /*07b0*/  @P0 BRA `(.L_x_3) ;  /* 0x0000000800680947 */ /* 0x000fea0003800000 */
[----:B------:R-:W-:Y:S02]  /*07c0*/  IMAD.MOV.U32 R3, RZ, RZ, RZ ;  /* 0x000000ffff037224 */ /* 0x000fe400078e00ff */
[----:B------:R-:W-:Y:S02]  /*07d0*/  IMAD.MOV.U32 R0, RZ, RZ, RZ ;  /* 0x000000ffff007224 */ /* 0x000fe400078e00ff */
[----:B------:R-:W-:Y:S02]  /*07e0*/  IMAD.MOV.U32 R12, RZ, RZ, R18 ;  /* 0x000000ffff0c7224 */ /* 0x000fe400078e0012 */
[----:B------:R-:W-:Y:S02]  /*07f0*/  IMAD.MOV.U32 R13, RZ, RZ, R19 ;  /* 0x000000ffff0d7224 */ /* 0x000fe400078e0013 */
[----:B------:R-:W-:Y:S02]  /*0800*/  IMAD.MOV.U32 R28, RZ, RZ, R16 ;  /* 0x000000ffff1c7224 */ /* 0x000fe400078e0010 */
[----:B------:R-:W-:-:S07]  /*0810*/  IMAD.MOV.U32 R29, RZ, RZ, R17 ;  /* 0x000000ffff1d7224 */ /* 0x000fce00078e0011 */
.L_x_9:
[----:B------:R-:W-:Y:S02]  /*0820*/  DSETP.NEU.AND P0, PT, R32, R28, PT ;  /* 0x0000001c2000722a */ /* 0x000fe40003f0d000 */
[----:B------:R-:W-:-:S14]  /*0830*/  DSETP.EQ.AND P1, PT, R30, R12, PT ;  /* 0x0000000c1e00722a */ /* 0x000fdc0003f22000 */
[----:B------:R-:W-:Y:S05]  /*0840*/  @!P0 BRA P1, `(.L_x_4) ;  /* 0x0000002000848947 */ /* 0x000fea0000800000 */
[C---:B------:R-:W-:Y:S01]  /*0850*/  DFMA R10, R30.reuse, R30, R18 ;  /* 0x0000001e1e0a722b */ /* 0x040fe20000000012 */
[----:B------:R-:W-:Y:S01]  /*0860*/  IMAD.MOV.U32 R8, RZ, RZ, -0x55555554 ;  /* 0xaaaaaaacff087424 */ /* 0x000fe200078e00ff */
[----:B------:R-:W-:Y:S01]  /*0870*/  DADD R26, R30, R30 ;  /* 0x000000001e1a7229 */ /* 0x000fe2000000001e */
[----:B------:R-:W-:Y:S01]  /*0880*/  IMAD.MOV.U32 R9, RZ, RZ, 0x3ff2aaaa ;  /* 0x3ff2aaaaff097424 */ /* 0x000fe200078e00ff */
[C---:B------:R-:W-:Y:S01]  /*0890*/  IADD3 R5, P2, PT, R3.reuse, -0x1, RZ ;  /* 0xffffffff03057810 */ /* 0x040fe20007f5e0ff */
[----:B------:R-:W-:Y:S02]  /*08a0*/  IMAD.MOV.U32 R6, RZ, RZ, 0x55555555 ;  /* 0x55555555ff067424 */ /* 0x000fe400078e00ff */
[----:B------:R-:W-:Y:S01]  /*08b0*/  IMAD.MOV.U32 R7, RZ, RZ, 0x40015555 ;  /* 0x40015555ff077424 */ /* 0x000fe200078e00ff */
[-C--:B------:R-:W-:Y:S01]  /*08c0*/  DFMA R10, -R32, R32.reuse, R10 ;  /* 0x00000020200a722b */ /* 0x080fe2000000010a */
[----:B------:R-:W-:Y:S01]  /*08d0*/  LOP3.LUT R4, R3, R5, RZ, 0x3c, !PT ;  /* 0x0000000503047212 */ /* 0x000fe200078e3cff */
[----:B------:R-:W-:Y:S01]  /*08e0*/  DFMA R26, R26, R32, R16 ;  /* 0x000000201a1a722b */ /* 0x000fe20000000010 */
[----:B------:R-:W-:-:S02]  /*08f0*/  IADD3.X R15, PT, PT, R0, -0x1, RZ, P2, !PT ;  /* 0xffffffff000f7810 */ /* 0x000fc400017fe4ff */
[----:B------:R-:W-:Y:S01]  /*0900*/  ISETP.GT.U32.AND P0, PT, R4, R5, PT ;  /* 0x000000050400720c */ /* 0x000fe20003f04070 */
[----:B------:R-:W-:Y:S01]  /*0910*/  IMAD.MOV.U32 R4, RZ, RZ, -0x55555555 ;  /* 0xaaaaaaabff047424 */ /* 0x000fe200078e00ff */
[-C--:B------:R-:W-:Y:S01]  /*0920*/  LOP3.LUT R14, R0, R15.reuse, RZ, 0x3c, !PT ;  /* 0x0000000f000e7212 */ /* 0x080fe200078e3cff */
[C---:B------:R-:W-:Y:S01]  /*0930*/  DSETP.GT.AND P1, PT, R10.reuse, R8, PT ;  /* 0x000000080a00722a */ /* 0x040fe20003f24000 */
[----:B------:R-:W-:Y:S02]  /*0940*/  IMAD.MOV.U32 R5, RZ, RZ, 0x3ffaaaaa ;  /* 0x3ffaaaaaff057424 */ /* 0x000fe400078e00ff */
[----:B------:R-:W-:Y:S02]  /*0950*/  ISETP.GT.U32.AND.EX P0, PT, R14, R15, PT, P0 ;  /* 0x0000000f0e00720c */ /* 0x000fe40003f04100 */
[----:B------:R-:W-:Y:S01]  /*0960*/  IADD3 R14, P2, PT, R3, 0x1, RZ ;  /* 0x00000001030e7810 */ /* 0x000fe20007f5e0ff */
[----:B------:R-:W-:Y:S01]  /*0970*/  DSETP.GEU.AND P1, PT, R10, -R6, !P1 ;  /* 0x800000060a00722a */ /* 0x000fe20004f2e000 */
[----:B------:R-:W-:-:S02]  /*0980*/  FSEL R32, R32, R28, P0 ;  /* 0x0000001c20207208 */ /* 0x000fc40000000000 */
[----:B------:R-:W-:Y:S01]  /*0990*/  FSEL R33, R33, R29, P0 ;  /* 0x0000001d21217208 */ /* 0x000fe20000000000 */
[----:B------:R-:W-:Y:S01]  /*09a0*/  IMAD.X R15, RZ, RZ, R0, P2 ;  /* 0x000000ffff0f7224 */ /* 0x000fe200010e0600 */
[----:B------:R-:W-:Y:S01]  /*09b0*/  FSEL R30, R30, R12, P0 ;  /* 0x0000000c1e1e7208 */ /* 0x000fe20000000000 */
[----:B------:R-:W-:Y:S01]  /*09c0*/  DSETP.GT.OR P1, PT, |R26|, R4, !P1 ;  /* 0x000000041a00722a */ /* 0x000fe20004f24600 */
[----:B------:R-:W-:-:S13]  /*09d0*/  FSEL R31, R31, R13, P0 ;  /* 0x0000000d1f1f7208 */ /* 0x000fda0000000000 */
[----:B------:R-:W-:Y:S05]  /*09e0*/  @P1 BRA `(.L_x_3) ;  /* 0x0000000400dc1947 */ /* 0x000fea0003800000 */
[----:B------:R-:W-:Y:S02]  /*09f0*/  DSETP.NEU.AND P0, PT, R26, R32, PT ;  /* 0x000000201a00722a */ /* 0x000fe40003f0d000 */
[----:B------:R-:W-:-:S14]  /*0a00*/  DSETP.EQ.AND P1, PT, R10, R30, PT ;  /* 0x0000001e0a00722a */ /* 0x000fdc0003f22000 */
[----:B------:R-:W-:Y:S05]  /*0a10*/  @!P0 BRA P1, `(.L_x_4) ;  /* 0x0000002000108947 */ /* 0x000fea0000800000 */
[C---:B------:R-:W-:Y:S01]  /*0a20*/  DFMA R12, R10.reuse, R10, R18 ;  /* 0x0000000a0a0c722b */ /* 0x040fe20000000012 */
[----:B------:R-:W-:Y:S01]  /*0a30*/  LOP3.LUT P1, RZ, R14, 0xfffffff8, RZ, 0xc0, !PT ;  /* 0xfffffff80eff7812 */ /* 0x000fe2000782c0ff */
[----:B------:R-:W-:Y:S01]  /*0a40*/  DADD R28, R10, R10 ;  /* 0x000000000a1c7229 */ /* 0x000fe2000000000a */
[----:B------:R-:W-:Y:S02]  /*0a50*/  IADD3 R14, P2, PT, R3, 0x2, RZ ;  /* 0x00000002030e7810 */ /* 0x000fe40007f5e0ff */
[----:B------:R-:W-:-:S03]  /*0a60*/  LOP3.LUT P1, RZ, R15, 0x7fffffff, RZ, 0xc0, P1 ;  /* 0x7fffffff0fff7812 */ /* 0x000fc6000082c0ff */
[C---:B------:R-:W-:Y:S01]  /*0a70*/  DFMA R12, -R26.reuse, R26, R12 ;  /* 0x0000001a1a0c722b */ /* 0x040fe2000000010c */
[----:B------:R-:W-:Y:S01]  /*0a80*/  IMAD.X R15, RZ, RZ, R0, P2 ;  /* 0x000000ffff0f7224 */ /* 0x000fe200010e0600 */
[----:B------:R-:W-:Y:S01]  /*0a90*/  DFMA R28, R26, R28, R16 ;  /* 0x0000001c1a1c722b */ /* 0x000fe20000000010 */
[----:B------:R-:W-:Y:S02]  /*0aa0*/  FSEL R26, R26, R32, !P1 ;  /* 0x000000201a1a7208 */ /* 0x000fe40004800000 */
[----:B------:R-:W-:-:S03]  /*0ab0*/  FSEL R27, R27, R33, !P1 ;  /* 0x000000211b1b7208 */ /* 0x000fc60004800000 */
[----:B------:R-:W-:Y:S01]  /*0ac0*/  DSETP.GT.AND P0, PT, R12, R8, PT ;  /* 0x000000080c00722a */ /* 0x000fe20003f04000 */
[----:B------:R-:W-:Y:S02]  /*0ad0*/  FSEL R32, R10, R30, !P1 ;  /* 0x0000001e0a207208 */ /* 0x000fe40004800000 */
[----:B------:R-:W-:-:S03]  /*0ae0*/  FSEL R33, R11, R31, !P1 ;  /* 0x0000001f0b217208 */ /* 0x000fc60004800000 */
[----:B------:R-:W-:-:S06]  /*0af0*/  DSETP.GEU.AND P0, PT, R12, -R6, !P0 ;  /* 0x800000060c00722a */ /* 0x000fcc000470e000 */
[----:B------:R-:W-:-:S14]  /*0b00*/  DSETP.GT.OR P0, PT, |R28|, R4, !P0 ;  /* 0x000000041c00722a */ /* 0x000fdc0004704600 */
[----:B------:R-:W-:Y:S05]  /*0b10*/  @P0 BRA `(.L_x_3) ;  /* 0x0000000400900947 */ /* 0x000fea0003800000 */
[----:B------:R-:W-:Y:S02]  /*0b20*/  DSETP.NEU.AND P0, PT, R28, R26, PT ;  /* 0x0000001a1c00722a */ /* 0x000fe40003f0d000 */
[----:B------:R-:W-:-:S14]  /*0b30*/  DSETP.EQ.AND P1, PT, R12, R32, PT ;  /* 0x000000200c00722a */ /* 0x000fdc0003f22000 */
[----:B------:R-:W-:Y:S05]  /*0b40*/  @!P0 BRA P1, `(.L_x_4) ;  /* 0x0000001c00c48947 */ /* 0x000fea0000800000 */
[C---:B------:R-:W-:Y:S01]  /*0b50*/  DFMA R10, R12.reuse, R12, R18 ;  /* 0x0000000c0c0a722b */ /* 0x040fe20000000012 */
[----:B------:R-:W-:Y:S01]  /*0b60*/  LOP3.LUT P1, RZ, R14, 0xfffffff8, RZ, 0xc0, !PT ;  /* 0xfffffff80eff7812 */ /* 0x000fe2000782c0ff */
[----:B------:R-:W-:-:S03]  /*0b70*/  DADD R30, R12, R12 ;  /* 0x000000000c1e7229 */ /* 0x000fc6000000000c */
[----:B------:R-:W-:-:S03]  /*0b80*/  LOP3.LUT P1, RZ, R15, 0x7fffffff, RZ, 0xc0, P1 ;  /* 0x7fffffff0fff7812 */ /* 0x000fc6000082c0ff */
[C---:B------:R-:W-:Y:S01]  /*0b90*/  DFMA R10, -R28.reuse, R28, R10 ;  /* 0x0000001c1c0a722b */ /* 0x040fe2000000010a */
[----:B------:R-:W-:Y:S01]  /*0ba0*/  FSEL R26, R28, R26, !P1 ;  /* 0x0000001a1c1a7208 */ /* 0x000fe20004800000 */
[----:B------:R-:W-:Y:S01]  /*0bb0*/  DFMA R30, R28, R30, R16 ;  /* 0x0000001e1c1e722b */ /* 0x000fe20000000010 */
[----:B------:R-:W-:Y:S02]  /*0bc0*/  FSEL R27, R29, R27, !P1 ;  /* 0x0000001b1d1b7208 */ /* 0x000fe40004800000 */
[----:B------:R-:W-:Y:S02]  /*0bd0*/  FSEL R12, R12, R32, !P1 ;  /* 0x000000200c0c7208 */ /* 0x000fe40004800000 */
[----:B------:R-:W-:Y:S01]  /*0be0*/  FSEL R13, R13, R33, !P1 ;  /* 0x000000210d0d7208 */ /* 0x000fe20004800000 */
[----:B------:R-:W-:-:S06]  /*0bf0*/  DSETP.GT.AND P0, PT, R10, R8, PT ;  /* 0x000000080a00722a */ /* 0x000fcc0003f04000 */
[----:B------:R-:W-:-:S06]  /*0c00*/  DSETP.GEU.AND P0, PT, R10, -R6, !P0 ;  /* 0x800000060a00722a */ /* 0x000fcc000470e000 */
[----:B------:R-:W-:-:S14]  /*0c10*/  DSETP.GT.OR P0, PT, |R30|, R4, !P0 ;  /* 0x000000041e00722a */ /* 0x000fdc0004704600 */
[----:B------:R-:W-:Y:S05]  /*0c20*/  @P0 BRA `(.L_x_5) ;  /* 0x0000000400440947 */ /* 0x000fea0003800000 */
[----:B------:R-:W-:Y:S02]  /*0c30*/  DSETP.NEU.AND P0, PT, R30, R26, PT ;  /* 0x0000001a1e00722a */ /* 0x000fe40003f0d000 */
[----:B------:R-:W-:-:S14]  /*0c40*/  DSETP.EQ.AND P1, PT, R10, R12, PT ;  /* 0x0000000c0a00722a */ /* 0x000fdc0003f22000 */
[----:B------:R-:W-:Y:S05]  /*0c50*/  @!P0 BRA P1, `(.L_x_4) ;  /* 0x0000001c00808947 */ /* 0x000fea0000800000 */
[C---:B------:R-:W-:Y:S01]  /*0c60*/  DFMA R28, R10.reuse, R10, R18 ;  /* 0x0000000a0a1c722b */ /* 0x040fe20000000012 */
[----:B------:R-:W-:Y:S01]  /*0c70*/  IADD3 R14, P1, PT, R3, 0x4, RZ ;  /* 0x00000004030e7810 */ /* 0x000fe20007f3e0ff */
[----:B------:R-:W-:-:S04]  /*0c80*/  DADD R10, R10, R10 ;  /* 0x000000000a0a7229 */ /* 0x000fc8000000000a */
[----:B------:R-:W-:Y:S02]  /*0c90*/  IMAD.X R15, RZ, RZ, R0, P1 ;  /* 0x000000ffff0f7224 */ /* 0x000fe400008e0600 */
[C---:B------:R-:W-:Y:S02]  /*0ca0*/  DFMA R28, -R30.reuse, R30, R28 ;  /* 0x0000001e1e1c722b */ /* 0x040fe4000000011c */
[----:B------:R-:W-:-:S06]  /*0cb0*/  DFMA R32, R30, R10, R16 ;  /* 0x0000000a1e20722b */ /* 0x000fcc0000000010 */
        /* <DEDUP_REMOVED lines=21> */
[----:B------:R-:W-:Y:S01]  /*0e10*/  IMAD.MOV.U32 R28, RZ, RZ, R14 ;  /* 0x000000ffff1c7224 */ /* 0x000fe200078e000e */
[----:B------:R-:W-:Y:S01]  /*0e20*/  DSETP.EQ.AND P1, PT, R30, R12, PT ;  /* 0x0000000c1e00722a */ /* 0x000fe20003f22000 */
[----:B------:R-:W-:-:S06]  /*0e30*/  IMAD.MOV.U32 R29, RZ, RZ, R15 ;  /* 0x000000ffff1d7224 */ /* 0x000fcc00078e000f */
[----:B------:R-:W-:-:S14]  /*0e40*/  DSETP.NEU.AND P0, PT, R10, R28, PT ;  /* 0x0000001c0a00722a */ /* 0x000fdc0003f0d000 */
[----:B------:R-:W-:Y:S05]  /*0e50*/  @!P0 BRA P1, `(.L_x_4) ;  /* 0x0000001c00008947 */ /* 0x000fea0000800000 */
[C---:B------:R-:W-:Y:S02]  /*0e60*/  DFMA R14, R30.reuse, R30, R18 ;  /* 0x0000001e1e0e722b */ /* 0x040fe40000000012 */
[----:B------:R-:W-:-:S06]  /*0e70*/  DADD R30, R30, R30 ;  /* 0x000000001e1e7229 */ /* 0x000fcc000000001e */
        /* <DEDUP_REMOVED lines=9> */
[----:B------:R-:W-:-:S08]  /*0f10*/  DFMA R10, R14, R14, R18 ;  /* 0x0000000e0e0a722b */ /* 0x000fd00000000012 */
[----:B------:R-:W-:Y:S02]  /*0f20*/  DFMA R32, -R30, R30, R10 ;  /* 0x0000001e1e20722b */ /* 0x000fe4000000010a */
[----:B------:R-:W-:-:S06]  /*0f30*/  DADD R10, R14, R14 ;  /* 0x000000000e0a7229 */ /* 0x000fcc000000000e */
[----:B------:R-:W-:Y:S02]  /*0f40*/  DSETP.GT.AND P0, PT, R32, R8, PT ;  /* 0x000000082000722a */ /* 0x000fe40003f04000 */
[----:B------:R-:W-:-:S04]  /*0f50*/  DFMA R10, R30, R10, R16 ;  /* 0x0000000a1e0a722b */ /* 0x000fc80000000010 */
[----:B------:R-:W-:-:S06]  /*0f60*/  DSETP.GEU.AND P0, PT, R32, -R6, !P0 ;  /* 0x800000062000722a */ /* 0x000fcc000470e000 */
[----:B------:R-:W-:-:S14]  /*0f70*/  DSETP.GT.OR P0, PT, |R10|, R4, !P0 ;  /* 0x000000040a00722a */ /* 0x000fdc0004704600 */
[----:B------:R-:W-:Y:S05]  /*0f80*/  @P0 BRA `(.L_x_8) ;  /* 0x0000000000480947 */ /* 0x000fea0003800000 */
[----:B------:R-:W-:Y:S01]  /*0f90*/  DSETP.NEU.AND P0, PT, R10, R28, PT ;  /* 0x0000001c0a00722a */ /* 0x000fe20003f0d000 */
[----:B------:R-:W-:-:S05]  /*0fa0*/  IADD3 R3, P1, PT, R3, 0x8, RZ ;  /* 0x0000000803037810 */ /* 0x000fca0007f3e0ff */
[----:B------:R-:W-:Y:S01]  /*0fb0*/  DSETP.EQ.AND P0, PT, R32, R12, !P0 ;  /* 0x0000000c2000722a */ /* 0x000fe20004702000 */
[----:B------:R-:W-:Y:S01]  /*0fc0*/  IMAD.X R0, RZ, RZ, R0, P1 ;  /* 0x000000ffff007224 */ /* 0x000fe200008e0600 */
[----:B------:R-:W-:-:S04]  /*0fd0*/  ISETP.EQ.U32.AND P1, PT, R3, 0xf4240, PT ;  /* 0x000f42400300780c */ /* 0x000fc80003f22070 */
[----:B------:R-:W-:-:S13]  /*0fe0*/  ISETP.EQ.OR.EX P0, PT, R0, RZ, P0, P1 ;  /* 0x000000ff0000720c */ /* 0x000fda0000702710 */
[----:B------:R-:W-:Y:S05]  /*0ff0*/  @P0 BRA `(.L_x_4) ;  /* 0x0000001800980947 */ /* 0x000fea0003800000 */
[C---:B------:R-:W-:Y:S02]  /*1000*/  DFMA R30, R32.reuse, R32, R18 ;  /* 0x00000020201e722b */ /* 0x040fe40000000012 */
[----:B------:R-:W-:-:S06]  /*1010*/  DADD R32, R32, R32 ;  /* 0x0000000020207229 */ /* 0x000fcc0000000020 */
[C---:B------:R-:W-:Y:S02]  /*1020*/  DFMA R30, -R10.reuse, R10, R30 ;  /* 0x0000000a0a1e722b */ /* 0x040fe4000000011e */
[----:B------:R-:W-:-:S06]  /*1030*/  DFMA R32, R10, R32, R16 ;  /* 0x000000200a20722b */ /* 0x000fcc0000000010 */
[----:B------:R-:W-:-:S06]  /*1040*/  DSETP.GT.AND P0, PT, R30, R8, PT ;  /* 0x000000081e00722a */ /* 0x000fcc0003f04000 */
[----:B------:R-:W-:-:S06]  /*1050*/  DSETP.GEU.AND P0, PT, R30, -R6, !P0 ;  /* 0x800000061e00722a */ /* 0x000fcc000470e000 */
[----:B------:R-:W-:-:S14]  /*1060*/  DSETP.GT.OR P0, PT, |R32|, R4, !P0 ;  /* 0x000000042000722a */ /* 0x000fdc0004704600 */
[----:B------:R-:W-:Y:S05]  /*1070*/  @!P0 BRA `(.L_x_9) ;  /* 0xfffffff400e88947 */ /* 0x000fea000383ffff */
[----:B------:R-:W-:Y:S02]  /*1080*/  IMAD.MOV.U32 R14, RZ, RZ, R3 ;  /* 0x000000ffff0e7224 */ /* 0x000fe400078e0003 */
[----:B------:R-:W-:Y:S01]  /*1090*/  IMAD.MOV.U32 R15, RZ, RZ, R0 ;  /* 0x000000ffff0f7224 */ /* 0x000fe200078e0000 */
[----:B------:R-:W-:Y:S06]  /*10a0*/  BRA `(.L_x_3) ;  /* 0x00000000002c7947 */ /* 0x000fec0003800000 */
.L_x_8:
[----:B------:R-:W-:-:S05]  /*10b0*/  IADD3 R14, P0, PT, R3, 0x7, RZ ;  /* 0x00000007030e7810 */ /* 0x000fca0007f1e0ff */
[----:B------:R-:W-:Y:S01]  /*10c0*/  IMAD.X R15, RZ, RZ, R0, P0 ;  /* 0x000000ffff0f7224 */ /* 0x000fe200000e0600 */
[----:B------:R-:W-:Y:S07]  /*10d0*/  BRA `(.L_x_3) ;  /* 0x0000000000207947 */ /* 0x000fee0003800000 */
.L_x_7:
[----:B------:R-:W-:-:S05]  /*10e0*/  IADD3 R14, P0, PT, R3, 0x6, RZ ;  /* 0x00000006030e7810 */ /* 0x000fca0007f1e0ff */
[----:B------:R-:W-:Y:S01]  /*10f0*/  IMAD.X R15, RZ, RZ, R0, P0 ;  /* 0x000000ffff0f7224 */ /* 0x000fe200000e0600 */
[----:B------:R-:W-:Y:S07]  /*1100*/  BRA `(.L_x_3) ;  /* 0x0000000000147947 */ /* 0x000fee0003800000 */
.L_x_6:
[----:B------:R-:W-:-:S05]  /*1110*/  IADD3 R14, P0, PT, R3, 0x5, RZ ;  /* 0x00000005030e7810 */ /* 0x000fca0007f1e0ff */
[----:B------:R-:W-:Y:S01]  /*1120*/  IMAD.X R15, RZ, RZ, R0, P0 ;  /* 0x000000ffff0f7224 */ /* 0x000fe200000e0600 */
[----:B------:R-:W-:Y:S07]  /*1130*/  BRA `(.L_x_3) ;  /* 0x0000000000087947 */ /* 0x000fee0003800000 */
.L_x_5:
[----:B------:R-:W-:-:S05]  /*1140*/  IADD3 R14, P0, PT, R3, 0x3, RZ ;  /* 0x00000003030e7810 */ /* 0x000fca0007f1e0ff */
[----:B------:R-:W-:-:S08]  /*1150*/  IMAD.X R15, RZ, RZ, R0, P0 ;  /* 0x000000ffff0f7224 */ /* 0x000fd000000e0600 */
.L_x_3:
[----:B------:R-:W0:Y:S01]  /*1160*/  MUFU.RCP64H R5, 3.333332061767578125 ;  /* 0x400aaaaa00057908 */ /* 0x000e220000001800 */
[----:B------:R-:W-:Y:S01]  /*1170*/  IMAD.MOV.U32 R8, RZ, RZ, -0x55555555 ;  /* 0xaaaaaaabff087424 */ /* 0x000fe200078e00ff */
[----:B------:R-:W-:Y:S01]  /*1180*/  UMOV UR6, 0x55555555 ;  /* 0x5555555500067882 */ /* 0x000fe20000000000 */
[----:B------:R-:W-:Y:S01]  /*1190*/  IMAD.MOV.U32 R9, RZ, RZ, 0x400aaaaa ;  /* 0x400aaaaaff097424 */ /* 0x000fe200078e00ff */
[----:B------:R-:W-:Y:S01]  /*11a0*/  UMOV UR7, 0x40015555 ;  /* 0x4001555500077882 */ /* 0x000fe20000000000 */
[----:B------:R-:W-:Y:S01]  /*11b0*/  IMAD.MOV.U32 R4, RZ, RZ, 0x1 ;  /* 0x00000001ff047424 */ /* 0x000fe200078e00ff */
[----:B------:R-:W-:Y:S01]  /*11c0*/  DADD R28, R18, UR6 ;  /* 0x00000006121c7e29 */ /* 0x000fe20008000000 */
[----:B------:R-:W-:Y:S09]  /*11d0*/  BSSY.RECONVERGENT B1, `(.L_x_10) ;  /* 0x0000013000017945 */ /* 0x000ff20003800200 */
[----:B------:R-:W-:Y:S01]  /*11e0*/  FSETP.GEU.AND P1, PT, |R29|, 6.5827683646048100446e-37, PT ;  /* 0x036000001d00780b */ /* 0x000fe20003f2e200 */
[----:B0-----:R-:W-:-:S08]  /*11f0*/  DFMA R6, R4, -R8, 1 ;  /* 0x3ff000000406742b */ /* 0x001fd00000000808 */
[----:B------:R-:W-:-:S08]  /*1200*/  DFMA R6, R6, R6, R6 ;  /* 0x000000060606722b */ /* 0x000fd00000000006 */
[----:B------:R-:W-:-:S08]  /*1210*/  DFMA R6, R4, R6, R4 ;  /* 0x000000060406722b */ /* 0x000fd00000000004 */
[----:B------:R-:W-:-:S08]  /*1220*/  DFMA R4, R6, -R8, 1 ;  /* 0x3ff000000604742b */ /* 0x000fd00000000808 */
[----:B------:R-:W-:-:S08]  /*1230*/  DFMA R4, R6, R4, R6 ;  /* 0x000000040604722b */ /* 0x000fd00000000006 */
[----:B------:R-:W-:-:S08]  /*1240*/  DMUL R6, R28, R4 ;  /* 0x000000041c067228 */ /* 0x000fd00000000000 */
[----:B------:R-:W-:-:S08]  /*1250*/  DFMA R8, R6, -R8, R28 ;  /* 0x800000080608722b */ /* 0x000fd0000000001c */
[----:B------:R-:W-:Y:S01]  /*1260*/  DFMA R6, R4, R8, R6 ;  /* 0x000000080406722b */ /* 0x000fe20000000006 */
[----:B------:R-:W-:Y:S02]  /*1270*/  IMAD.MOV.U32 R4, RZ, RZ, -0x55555555 ;  /* 0xaaaaaaabff047424 */ /* 0x000fe400078e00ff */
[----:B------:R-:W-:-:S07]  /*1280*/  IMAD.MOV.U32 R5, RZ, RZ, 0x400aaaaa ;  /* 0x400aaaaaff057424 */ /* 0x000fce00078e00ff */
[----:B------:R-:W-:-:S05]  /*1290*/  FFMA R0, RZ, 2.1666665077209472656, R7 ;  /* 0x400aaaaaff007823 */ /* 0x000fca0000000007 */
[----:B------:R-:W-:-:S13]  /*12a0*/  FSETP.GT.AND P0, PT, |R0|, 1.469367938527859385e-39, PT ;  /* 0x001000000000780b */ /* 0x000fda0003f04200 */
[----:B------:R-:W-:Y:S05]  /*12b0*/  @P0 BRA P1, `(.L_x_11) ;  /* 0x0000000000100947 */ /* 0x000fea0000800000 */
[----:B------:R-:W-:-:S07]  /*12c0*/  MOV R6, 0x12e0 ;  /* 0x000012e000067802 */ /* 0x000fce0000000f00 */
[----:B------:R-:W-:Y:S05]  /*12d0*/  CALL.REL.NOINC `($__internal_0_$__cuda_sm20_div_rn_f64_full) ;  /* 0x0000001400ec7944 */ /* 0x000fea0003c00000 */
[----:B------:R-:W-:Y:S02]  /*12e0*/  IMAD.MOV.U32 R6, RZ, RZ, R8 ;  /* 0x000000ffff067224 */ /* 0x000fe400078e0008 */
[----:B------:R-:W-:-:S07]  /*12f0*/  IMAD.MOV.U32 R7, RZ, RZ, R9 ;  /* 0x000000ffff077224 */ /* 0x000fce00078e0009 */
.L_x_11:
[----:B------:R-:W-:Y:S05]  /*1300*/  BSYNC.RECONVERGENT B1 ;  /* 0x0000000000017941 */ /* 0x000fea0003800200 */
.L_x_10:
        /* <DEDUP_REMOVED lines=16> */
[----:B------:R-:W-:Y:S02]  /*1410*/  DFMA R8, R12, R10, R8 ;  /* 0x0000000a0c08722b */ /* 0x000fe40000000008 */
[----:B------:R-:W-:-:S08]  /*1420*/  DMUL R10, R6, 8000 ;  /* 0x40bf4000060a7828 */ /* 0x000fd00000000000 */
[----:B------:R-:W-:Y:S02]  /*1430*/  FFMA R0, RZ, 2.1666665077209472656, R9 ;  /* 0x400aaaaaff007823 */ /* 0x000fe40000000009 */
[----:B------:R-:W0:Y:S03]  /*1440*/  F2I.U64.F64.TRUNC R10, R10 ;  /* 0x0000000a000a7311 */ /* 0x000e26000030d800 */
[----:B------:R-:W-:-:S13]  /*1450*/  FSETP.GT.AND P0, PT, |R0|, 1.469367938527859385e-39, PT ;  /* 0x001000000000780b */ /* 0x000fda0003f04200 */
[----:B0-----:R-:W-:Y:S05]  /*1460*/  @P0 BRA P1, `(.L_x_13) ;  /* 0x0000000000080947 */ /* 0x001fea0000800000 */
[----:B------:R-:W-:-:S07]  /*1470*/  MOV R6, 0x1490 ;  /* 0x0000149000067802 */ /* 0x000fce0000000f00 */
[----:B------:R-:W-:Y:S05]  /*1480*/  CALL.REL.NOINC `($__internal_0_$__cuda_sm20_div_rn_f64_full) ;  /* 0x0000001400807944 */ /* 0x000fea0003c00000 */
.L_x_13:
[----:B------:R-:W-:Y:S05]  /*1490*/  BSYNC.RECONVERGENT B1 ;  /* 0x0000000000017941 */ /* 0x000fea0003800200 */
.L_x_12:
[----:B------:R-:W-:Y:S01]  /*14a0*/  DMUL R8, R8, 8000 ;  /* 0x40bf400008087828 */ /* 0x000fe20000000000 */
[----:B------:R-:W-:Y:S09]  /*14b0*/  BSSY.RECONVERGENT B1, `(.L_x_14) ;  /* 0x0000026000017945 */ /* 0x000ff20003800200 */
[----:B------:R-:W0:Y:S02]  /*14c0*/  F2I.U64.F64.TRUNC R8, R8 ;  /* 0x0000000800087311 */ /* 0x000e24000030d800 */
[----:B0-----:R-:W-:-:S04]  /*14d0*/  ISETP.GT.U32.AND P0, PT, R8, R10, PT ;  /* 0x0000000a0800720c */ /* 0x001fc80003f04070 */
[----:B------:R-:W-:-:S04]  /*14e0*/  ISETP.GT.U32.AND.EX P0, PT, R9, R11, PT, P0 ;  /* 0x0000000b0900720c */ /* 0x000fc80003f04100 */
[----:B------:R-:W-:Y:S02]  /*14f0*/  SEL R0, R8, R10, P0 ;  /* 0x0000000a08007207 */ /* 0x000fe40000000000 */
[----:B------:R-:W-:Y:S02]  /*1500*/  SEL R3, R9, R11, P0 ;  /* 0x0000000b09037207 */ /* 0x000fe40000000000 */
[----:B------:R-:W-:-:S04]  /*1510*/  ISETP.GT.U32.AND P0, PT, R0, 0x1f3f, PT ;  /* 0x00001f3f0000780c */ /* 0x000fc80003f04070 */
[----:B------:R-:W-:-:S13]  /*1520*/  ISETP.GT.U32.AND.EX P0, PT, R3, RZ, PT, P0 ;  /* 0x000000ff0300720c */ /* 0x000fda0003f04100 */
[----:B------:R-:W-:Y:S05]  /*1530*/  @P0 BRA `(.L_x_15) ;  /* 0x0000000000740947 */ /* 0x000fea0003800000 */
[----:B------:R-:W0:Y:S01]  /*1540*/  LDCU.64 UR6, c[0x0][0x380] ;  /* 0x00007000ff0677ac */ /* 0x000e220008000a00 */
[----:B------:R-:W-:Y:S01]  /*1550*/  ISETP.NE.U32.AND P1, PT, R8, RZ, PT ;  /* 0x000000ff0800720c */ /* 0x000fe20003f25070 */
[----:B------:R-:W-:Y:S02]  /*1560*/  IMAD R3, R11, 0x1f40, RZ ;  /* 0x00001f400b037824 */ /* 0x000fe400078e02ff */
[----:B------:R-:W-:Y:S01]  /*1570*/  IMAD.WIDE.U32 R6, R10, 0x1f40, R8 ;  /* 0x00001f400a067825 */ /* 0x000fe200078e0008 */
[----:B------:R-:W-:-:S03]  /*1580*/  ISETP.NE.AND.EX P1, PT, R9, RZ, PT, P1 ;  /* 0x000000ff0900720c */ /* 0x000fc60003f25310 */
[----:B------:R-:W-:Y:S01]  /*1590*/  IMAD.IADD R3, R7, 0x1, R3 ;  /* 0x0000000107037824 */ /* 0x000fe200078e0203 */
[----:B------:R-:W-:Y:S02]  /*15a0*/  ISETP.NE.U32.AND P3, PT, R10, RZ, PT ;  /* 0x000000ff0a00720c */ /* 0x000fe40003f65070 */
[----:B0-----:R-:W-:-:S04]  /*15b0*/  LEA R12, P0, R6, UR6, 0x3 ;  /* 0x00000006060c7c11 */ /* 0x001fc8000f8018ff */
[----:B------:R-:W-:Y:S01]  /*15c0*/  LEA.HI.X R13, R6, UR7, R3, 0x3, P0 ;  /* 0x00000007060d7c11 */ /* 0x000fe200080f1c03 */
[----:B------:R-:W-:Y:S01]  /*15d0*/  BSSY.RECONVERGENT B2, `(.L_x_16) ;  /* 0x0000009000027945 */ /* 0x000fe20003800200 */
[----:B------:R-:W-:Y:S02]  /*15e0*/  ISETP.GT.U32.AND P0, PT, R8, 0x1f3e, PT ;  /* 0x00001f3e0800780c */ /* 0x000fe40003f04070 */
[----:B------:R-:W-:Y:S01]  /*15f0*/  ISETP.GT.U32.AND P2, PT, R10, 0x1f3e, PT ;  /* 0x00001f3e0a00780c */ /* 0x000fe20003f44070 */
[----:B------:R0:W-:Y:S01]  /*1600*/  REDG.E.ADD.64.STRONG.GPU desc[UR4][R12.64], R14 ;  /* 0x0000000e0c00798e */ /* 0x0001e2000c12e504 */
[----:B------:R-:W-:Y:S02]  /*1610*/  ISETP.GT.U32.AND.EX P0, PT, R9, RZ, PT, P0 ;  /* 0x000000ff0900720c */ /* 0x000fe40003f04100 */
[C---:B------:R-:W-:Y:S02]  /*1620*/  ISETP.NE.AND.EX P3, PT, R11.reuse, RZ, PT, P3 ;  /* 0x000000ff0b00720c */ /* 0x040fe40003f65330 */
[----:B------:R-:W-:Y:S01]  /*1630*/  ISETP.GT.U32.AND.EX P2, PT, R11, RZ, PT, P2 ;  /* 0x000000ff0b00720c */ /* 0x000fe20003f44120 */
[----:B------:R-:W-:-:S12]  /*1640*/  @!P1 BRA `(.L_x_17) ;  /* 0x0000000000049947 */ /* 0x000fd80003800000 */
[----:B------:R1:W-:Y:S02]  /*1650*/  REDG.E.ADD.64.STRONG.GPU desc[UR4][R12.64+-0x8], R14 ;  /* 0xfffff80e0c00798e */ /* 0x0003e4000c12e504 */
.L_x_17:
[----:B------:R-:W-:Y:S05]  /*1660*/  BSYNC.RECONVERGENT B2 ;  /* 0x0000000000027941 */ /* 0x000fea0003800200 */
.L_x_16:
[----:B------:R-:W-:Y:S04]  /*1670*/  BSSY.RECONVERGENT B2, `(.L_x_18) ;  /* 0x0000003000027945 */ /* 0x000fe80003800200 */
[----:B------:R-:W-:Y:S05]  /*1680*/  @!P3 BRA `(.L_x_19) ;  /* 0x000000000004b947 */ /* 0x000fea0003800000 */
[----:B------:R2:W-:Y:S02]  /*1690*/  REDG.E.ADD.64.STRONG.GPU desc[UR4][R12.64+-0xfa00], R14 ;  /* 0xff06000e0c00798e */ /* 0x0005e4000c12e504 */
.L_x_19:
[----:B------:R-:W-:Y:S05]  /*16a0*/  BSYNC.RECONVERGENT B2 ;  /* 0x0000000000027941 */ /* 0x000fea0003800200 */
.L_x_18:
[----:B------:R-:W-:Y:S04]  /*16b0*/  BSSY.RECONVERGENT B2, `(.L_x_20) ;  /* 0x0000003000027945 */ /* 0x000fe80003800200 */
[----:B------:R-:W-:Y:S05]  /*16c0*/  @P0 BRA `(.L_x_21) ;  /* 0x0000000000040947 */ /* 0x000fea0003800000 */
[----:B------:R3:W-:Y:S02]  /*16d0*/  REDG.E.ADD.64.STRONG.GPU desc[UR4][R12.64+0x8], R14 ;  /* 0x0000080e0c00798e */ /* 0x0007e4000c12e504 */
.L_x_21:
[----:B------:R-:W-:Y:S05]  /*16e0*/  BSYNC.RECONVERGENT B2 ;  /* 0x0000000000027941 */ /* 0x000fea0003800200 */
.L_x_20:
[----:B------:R-:W-:Y:S05]  /*16f0*/  @P2 BRA `(.L_x_15) ;  /* 0x0000000000042947 */ /* 0x000fea0003800000 */
[----:B------:R4:W-:Y:S02]  /*1700*/  REDG.E.ADD.64.STRONG.GPU desc[UR4][R12.64+0xfa00], R14 ;  /* 0x00fa000e0c00798e */ /* 0x0009e4000c12e504 */
.L_x_15:
[----:B------:R-:W-:Y:S05]  /*1710*/  BSYNC.RECONVERGENT B1 ;  /* 0x0000000000017941 */ /* 0x000fea0003800200 */
.L_x_14:
[----:B------:R-:W-:-:S04]  /*1720*/  ISETP.NE.U32.AND P0, PT, R14, RZ, PT ;  /* 0x000000ff0e00720c */ /* 0x000fc80003f05070 */
[----:B------:R-:W-:-:S13]  /*1730*/  ISETP.NE.AND.EX P0, PT, R15, RZ, PT, P0 ;  /* 0x000000ff0f00720c */ /* 0x000fda0003f05300 */
[----:B------:R-:W-:Y:S05]  /*1740*/  @!P0 BRA `(.L_x_4) ;  /* 0x0000001000c48947 */ /* 0x000fea0003800000 */
[----:B------:R-:W-:Y:S01]  /*1750*/  ISETP.NE.U32.AND P0, PT, R14, 0x1, PT ;  /* 0x000000010e00780c */ /* 0x000fe20003f05070 */
[----:B------:R-:W-:Y:S01]  /*1760*/  BSSY B1, `(.L_x_22) ;  /* 0x00000cf000017945 */ /* 0x000fe20003800000 */
[----:B01234-:R-:W-:Y:S02]  /*1770*/  IMAD.MOV.U32 R12, RZ, RZ, R18 ;  /* 0x000000ffff0c7224 */ /* 0x01ffe400078e0012 */
[----:B------:R-:W-:Y:S01]  /*1780*/  ISETP.NE.AND.EX P0, PT, R15, RZ, PT, P0 ;  /* 0x000000ff0f00720c */ /* 0x000fe20003f05300 */
[----:B------:R-:W-:Y:S02]  /*1790*/  IMAD.MOV.U32 R13, RZ, RZ, R19 ;  /* 0x000000ffff0d7224 */ /* 0x000fe400078e0013 */
[----:B------:R-:W-:Y:S02]  /*17a0*/  IMAD.MOV.U32 R10, RZ, RZ, R16 ;  /* 0x000000ffff0a7224 */ /* 0x000fe400078e0010 */
[----:B------:R-:W-:-:S08]  /*17b0*/  IMAD.MOV.U32 R11, RZ, RZ, R17 ;  /* 0x000000ffff0b7224 */ /* 0x000fd000078e0011 */
[----:B------:R-:W-:Y:S05]  /*17c0*/  @!P0 BRA `(.L_x_23) ;  /* 0x0000000c00208947 */ /* 0x000fea0003800000 */
[----:B------:R-:W-:Y:S01]  /*17d0*/  LOP3.LUT R0, R14, 0xfffffffe, RZ, 0xc0, !PT ;  /* 0xfffffffe0e007812 */ /* 0x000fe200078ec0ff */
[----:B------:R-:W-:Y:S02]  /*17e0*/  IMAD.MOV.U32 R3, RZ, RZ, R15 ;  /* 0x000000ffff037224 */ /* 0x000fe400078e000f */
[----:B------:R-:W-:Y:S02]  /*17f0*/  IMAD.MOV.U32 R12, RZ, RZ, R18 ;  /* 0x000000ffff0c7224 */ /* 0x000fe400078e0012 */
[----:B------:R-:W-:Y:S02]  /*1800*/  IMAD.MOV.U32 R13, RZ, RZ, R19 ;  /* 0x000000ffff0d7224 */ /* 0x000fe400078e0013 */
[----:B------:R-:W-:Y:S02]  /*1810*/  IMAD.MOV.U32 R10, RZ, RZ, R16 ;  /* 0x000000ffff0a7224 */ /* 0x000fe400078e0010 */
[----:B------:R-:W-:-:S07]  /*1820*/  IMAD.MOV.U32 R11, RZ, RZ, R17 ;  /* 0x000000ffff0b7224 */ /* 0x000fce00078e0011 */
.L_x_48:
[----:B0-----:R-:W0:Y:S01]  /*1830*/  MUFU.RCP64H R9, 3.333332061767578125 ;  /* 0x400aaaaa00097908 */ /* 0x001e220000001800 */
[----:B------:R-:W-:Y:S01]  /*1840*/  IMAD.MOV.U32 R6, RZ, RZ, -0x55555555 ;  /* 0xaaaaaaabff067424 */ /* 0x000fe200078e00ff */
[----:B------:R-:W-:Y:S01]  /*1850*/  DFMA R34, R12, R12, R18 ;  /* 0x0000000c0c22722b */ /* 0x000fe20000000012 */
[----:B------:R-:W-:Y:S01]  /*1860*/  IMAD.MOV.U32 R7, RZ, RZ, 0x400aaaaa ;  /* 0x400aaaaaff077424 */ /* 0x000fe200078e00ff */
[----:B------:R-:W-:Y:S05]  /*1870*/  YIELD ;  /* 0x0000000000007946 */ /* 0x000fea0003800000 */
[----:B------:R-:W-:Y:S01]  /*1880*/  IMAD.MOV.U32 R8, RZ, RZ, 0x1 ;  /* 0x00000001ff087424 */ /* 0x000fe200078e00ff */
[----:B------:R-:W-:Y:S01]  /*1890*/  DFMA R34, -R10, R10, R34 ;  /* 0x0000000a0a22722b */ /* 0x000fe20000000122 */
[----:B------:R-:W-:Y:S01]  /*18a0*/  UMOV UR6, 0x55555555 ;  /* 0x5555555500067882 */ /* 0x000fe20000000000 */
[----:B------:R-:W-:Y:S01]  /*18b0*/  UMOV UR7, 0x40015555 ;  /* 0x4001555500077882 */ /* 0x000fe20000000000 */
[----:B------:R-:W-:Y:S01]  /*18c0*/  IADD3 R0, P0, PT, R0, -0x2, RZ ;  /* 0xfffffffe00007810 */ /* 0x000fe20007f1e0ff */
[----:B------:R-:W-:Y:S01]  /*18d0*/  BSSY.RECONVERGENT B2, `(.L_x_24) ;  /* 0x0000017000027945 */ /* 0x000fe20003800200 */
[----:B01234-:R-:W-:-:S02]  /*18e0*/  DFMA R26, R8, -R6, 1 ;  /* 0x3ff00000081a742b */ /* 0x01ffc40000000806 */
[----:B------:R-:W-:Y:S01]  /*18f0*/  IADD3.X R3, PT, PT, R3, -0x1, RZ, P0, !PT ;  /* 0xffffffff03037810 */ /* 0x000fe200007fe4ff */
[----:B------:R-:W-:Y:S01]  /*1900*/  DADD R28, R34, UR6 ;  /* 0x00000006221c7e29 */ /* 0x000fe20008000000 */
[----:B------:R-:W-:-:S04]  /*1910*/  ISETP.NE.U32.AND P0, PT, R0, RZ, PT ;  /* 0x000000ff0000720c */ /* 0x000fc80003f05070 */
[----:B------:R-:W-:Y:S01]  /*1920*/  ISETP.NE.AND.EX P0, PT, R3, RZ, PT, P0 ;  /* 0x000000ff0300720c */ /* 0x000fe20003f05300 */
[----:B------:R-:W-:-:S04]  /*1930*/  DFMA R26, R26, R26, R26 ;  /* 0x0000001a1a1a722b */ /* 0x000fc8000000001a */
[----:B------:R-:W-:-:S04]  /*1940*/  FSETP.GEU.AND P2, PT, |R29|, 6.5827683646048100446e-37, PT ;  /* 0x036000001d00780b */ /* 0x000fc80003f4e200 */
[----:B------:R-:W-:-:S08]  /*1950*/  DFMA R26, R8, R26, R8 ;  /* 0x0000001a081a722b */ /* 0x000fd00000000008 */
[----:B------:R-:W-:-:S08]  /*1960*/  DFMA R8, R26, -R6, 1 ;  /* 0x3ff000001a08742b */ /* 0x000fd00000000806 */
[----:B------:R-:W-:-:S08]  /*1970*/  DFMA R26, R26, R8, R26 ;  /* 0x000000081a1a722b */ /* 0x000fd0000000001a */
[----:B------:R-:W-:-:S08]  /*1980*/  DMUL R8, R26, R28 ;  /* 0x0000001c1a087228 */ /* 0x000fd00000000000 */
[----:B------:R-:W-:-:S08]  /*1990*/  DFMA R6, R8, -R6, R28 ;  /* 0x800000060806722b */ /* 0x000fd0000000001c */
[----:B------:R-:W-:Y:S02]  /*19a0*/  DFMA R6, R26, R6, R8 ;  /* 0x000000061a06722b */ /* 0x000fe40000000008 */
[----:B------:R-:W-:-:S08]  /*19b0*/  DADD R8, R12, R12 ;  /* 0x000000000c087229 */ /* 0x000fd0000000000c */
[----:B------:R-:W-:Y:S01]  /*19c0*/  FFMA R12, RZ, 2.1666665077209472656, R7 ;  /* 0x400aaaaaff0c7823 */ /* 0x000fe20000000007 */
[----:B------:R-:W-:-:S04]  /*19d0*/  DFMA R10, R8, R10, R16 ;  /* 0x0000000a080a722b */ /* 0x000fc80000000010 */
[----:B------:R-:W-:-:S13]  /*19e0*/  FSETP.GT.AND P1, PT, |R12|, 1.469367938527859385e-39, PT ;  /* 0x001000000c00780b */ /* 0x000fda0003f24200 */
[----:B------:R-:W-:Y:S05]  /*19f0*/  @P1 BRA P2, `(.L_x_25) ;  /* 0x0000000000101947 */ /* 0x000fea0001000000 */
[----:B------:R-:W-:-:S07]  /*1a00*/  MOV R6, 0x1a20 ;  /* 0x00001a2000067802 */ /* 0x000fce0000000f00 */
[----:B------:R-:W-:Y:S05]  /*1a10*/  CALL.REL.NOINC `($__internal_0_$__cuda_sm20_div_rn_f64_full) ;  /* 0x00000010001c7944 */ /* 0x000fea0003c00000 */
[----:B------:R-:W-:Y:S02]  /*1a20*/  IMAD.MOV.U32 R6, RZ, RZ, R8 ;  /* 0x000000ffff067224 */ /* 0x000fe400078e0008 */
[----:B------:R-:W-:-:S07]  /*1a30*/  IMAD.MOV.U32 R7, RZ, RZ, R9 ;  /* 0x000000ffff077224 */ /* 0x000fce00078e0009 */
.L_x_25:
[----:B------:R-:W-:Y:S05]  /*1a40*/  BSYNC.RECONVERGENT B2 ;  /* 0x0000000000027941 */ /* 0x000fea0003800200 */
.L_x_24:
        /* <DEDUP_REMOVED lines=24> */
.L_x_27:
[----:B------:R-:W-:Y:S05]  /*1bd0*/  BSYNC.RECONVERGENT B2 ;  /* 0x0000000000027941 */ /* 0x000fea0003800200 */
.L_x_26:
        /* <DEDUP_REMOVED lines=28> */
.L_x_31:
[----:B------:R-:W-:Y:S05]  /*1da0*/  BSYNC.RECONVERGENT B3 ;  /* 0x0000000000037941 */ /* 0x000fea0003800200 */
.L_x_30:
[----:B------:R-:W-:Y:S04]  /*1db0*/  BSSY.RECONVERGENT B3, `(.L_x_32) ;  /* 0x0000003000037945 */ /* 0x000fe80003800200 */
[----:B------:R-:W-:Y:S05]  /*1dc0*/  @!P5 BRA `(.L_x_33) ;  /* 0x000000000004d947 */ /* 0x000fea0003800000 */
[----:B------:R2:W-:Y:S02]  /*1dd0*/  REDG.E.ADD.64.STRONG.GPU desc[UR4][R26.64+-0xfa00], R14 ;  /* 0xff06000e1a00798e */ /* 0x0005e4000c12e504 */
.L_x_33:
[----:B------:R-:W-:Y:S05]  /*1de0*/  BSYNC.RECONVERGENT B3 ;  /* 0x0000000000037941 */ /* 0x000fea0003800200 */
.L_x_32:
[----:B------:R-:W-:Y:S04]  /*1df0*/  BSSY.RECONVERGENT B3, `(.L_x_34) ;  /* 0x0000003000037945 */ /* 0x000fe80003800200 */
[----:B------:R-:W-:Y:S05]  /*1e00*/  @P1 BRA `(.L_x_35) ;  /* 0x0000000000041947 */ /* 0x000fea0003800000 */
[----:B------:R3:W-:Y:S02]  /*1e10*/  REDG.E.ADD.64.STRONG.GPU desc[UR4][R26.64+0x8], R14 ;  /* 0x0000080e1a00798e */ /* 0x0007e4000c12e504 */
.L_x_35:
[----:B------:R-:W-:Y:S05]  /*1e20*/  BSYNC.RECONVERGENT B3 ;  /* 0x0000000000037941 */ /* 0x000fea0003800200 */
.L_x_34:
[----:B------:R-:W-:Y:S05]  /*1e30*/  @P2 BRA `(.L_x_29) ;  /* 0x0000000000042947 */ /* 0x000fea0003800000 */
[----:B------:R4:W-:Y:S02]  /*1e40*/  REDG.E.ADD.64.STRONG.GPU desc[UR4][R26.64+0xfa00], R14 ;  /* 0x00fa000e1a00798e */ /* 0x0009e4000c12e504 */
.L_x_29:
[----:B------:R-:W-:Y:S05]  /*1e50*/  BSYNC.RECONVERGENT B2 ;  /* 0x0000000000027941 */ /* 0x000fea0003800200 */
.L_x_28:
[----:B------:R-:W5:Y:S01]  /*1e60*/  MUFU.RCP64H R9, 3.333332061767578125 ;  /* 0x400aaaaa00097908 */ /* 0x000f620000001800 */
[----:B------:R-:W-:Y:S01]  /*1e70*/  IMAD.MOV.U32 R6, RZ, RZ, -0x55555555 ;  /* 0xaaaaaaabff067424 */ /* 0x000fe200078e00ff */
[----:B------:R-:W-:Y:S01]  /*1e80*/  UMOV UR6, 0x55555555 ;  /* 0x5555555500067882 */ /* 0x000fe20000000000 */
[----:B------:R-:W-:Y:S01]  /*1e90*/  IMAD.MOV.U32 R7, RZ, RZ, 0x400aaaaa ;  /* 0x400aaaaaff077424 */ /* 0x000fe200078e00ff */
[----:B------:R-:W-:Y:S01]  /*1ea0*/  UMOV UR7, 0x40015555 ;  /* 0x4001555500077882 */ /* 0x000fe20000000000 */
[----:B------:R-:W-:Y:S01]  /*1eb0*/  IMAD.MOV.U32 R8, RZ, RZ, 0x1 ;  /* 0x00000001ff087424 */ /* 0x000fe200078e00ff */
[----:B------:R-:W-:Y:S05]  /*1ec0*/  BSSY.RECONVERGENT B2, `(.L_x_36) ;  /* 0x0000016000027945 */ /* 0x000fea0003800200 */
[----:B-----5:R-:W-:-:S08]  /*1ed0*/  DFMA R12, R8, -R6, 1 ;  /* 0x3ff00000080c742b */ /* 0x020fd00000000806 */
[----:B01234-:R-:W-:Y:S02]  /*1ee0*/  DFMA R26, R12, R12, R12 ;  /* 0x0000000c0c1a722b */ /* 0x01ffe4000000000c */
[C---:B------:R-:W-:Y:S02]  /*1ef0*/  DFMA R12, R34.reuse, R34, R18 ;  /* 0x00000022220c722b */ /* 0x040fe40000000012 */
[----:B------:R-:W-:-:S04]  /*1f00*/  DADD R34, R34, R34 ;  /* 0x0000000022227229 */ /* 0x000fc80000000022 */
[----:B------:R-:W-:Y:S02]  /*1f10*/  DFMA R26, R8, R26, R8 ;  /* 0x0000001a081a722b */ /* 0x000fe40000000008 */
[C---:B------:R-:W-:Y:S02]  /*1f20*/  DFMA R12, -R10.reuse, R10, R12 ;  /* 0x0000000a0a0c722b */ /* 0x040fe4000000010c */
[----:B------:R-:W-:-:S04]  /*1f30*/  DFMA R10, R10, R34, R16 ;  /* 0x000000220a0a722b */ /* 0x000fc80000000010 */
[----:B------:R-:W-:Y:S02]  /*1f40*/  DFMA R8, R26, -R6, 1 ;  /* 0x3ff000001a08742b */ /* 0x000fe40000000806 */
[----:B------:R-:W-:-:S06]  /*1f50*/  DADD R28, R12, UR6 ;  /* 0x000000060c1c7e29 */ /* 0x000fcc0008000000 */
[----:B------:R-:W-:-:S04]  /*1f60*/  DFMA R26, R26, R8, R26 ;  /* 0x000000081a1a722b */ /* 0x000fc8000000001a */
[----:B------:R-:W-:-:S04]  /*1f70*/  FSETP.GEU.AND P2, PT, |R29|, 6.5827683646048100446e-37, PT ;  /* 0x036000001d00780b */ /* 0x000fc80003f4e200 */
[----:B------:R-:W-:-:S08]  /*1f80*/  DMUL R8, R26, R28 ;  /* 0x0000001c1a087228 */ /* 0x000fd00000000000 */
[----:B------:R-:W-:-:S08]  /*1f90*/  DFMA R6, R8, -R6, R28 ;  /* 0x800000060806722b */ /* 0x000fd0000000001c */
[----:B------:R-:W-:-:S10]  /*1fa0*/  DFMA R6, R26, R6, R8 ;  /* 0x000000061a06722b */ /* 0x000fd40000000008 */
[----:B------:R-:W-:-:S05]  /*1fb0*/  FFMA R8, RZ, 2.1666665077209472656, R7 ;  /* 0x400aaaaaff087823 */ /* 0x000fca0000000007 */
[----:B------:R-:W-:-:S13]  /*1fc0*/  FSETP.GT.AND P1, PT, |R8|, 1.469367938527859385e-39, PT ;  /* 0x001000000800780b */ /* 0x000fda0003f24200 */
[----:B------:R-:W-:Y:S05]  /*1fd0*/  @P1 BRA P2, `(.L_x_37) ;  /* 0x0000000000101947 */ /* 0x000fea0001000000 */
[----:B------:R-:W-:-:S07]  /*1fe0*/  MOV R6, 0x2000 ;  /* 0x0000200000067802 */ /* 0x000fce0000000f00 */
[----:B------:R-:W-:Y:S05]  /*1ff0*/  CALL.REL.NOINC `($__internal_0_$__cuda_sm20_div_rn_f64_full) ;  /* 0x0000000800a47944 */ /* 0x000fea0003c00000 */
[----:B------:R-:W-:Y:S02]  /*2000*/  IMAD.MOV.U32 R6, RZ, RZ, R8 ;  /* 0x000000ffff067224 */ /* 0x000fe400078e0008 */
[----:B------:R-:W-:-:S07]  /*2010*/  IMAD.MOV.U32 R7, RZ, RZ, R9 ;  /* 0x000000ffff077224 */ /* 0x000fce00078e0009 */
.L_x_37:
[----:B------:R-:W-:Y:S05]  /*2020*/  BSYNC.RECONVERGENT B2 ;  /* 0x0000000000027941 */ /* 0x000fea0003800200 */
.L_x_36:
[----:B------:R-:W0:Y:S01]  /*2030*/  MUFU.RCP64H R27, 3.333332061767578125 ;  /* 0x400aaaaa001b7908 */ /* 0x000e220000001800 */
[----:B------:R-:W-:Y:S01]  /*2040*/  IMAD.MOV.U32 R8, RZ, RZ, -0x55555555 ;  /* 0xaaaaaaabff087424 */ /* 0x000fe200078e00ff */
[----:B------:R-:W-:Y:S01]  /*2050*/  UMOV UR6, 0xaaaaaaab ;  /* 0xaaaaaaab00067882 */ /* 0x000fe20000000000 */
[----:B------:R-:W-:Y:S01]  /*2060*/  IMAD.MOV.U32 R9, RZ, RZ, 0x400aaaaa ;  /* 0x400aaaaaff097424 */ /* 0x000fe200078e00ff */
[----:B------:R-:W-:Y:S01]  /*2070*/  UMOV UR7, 0x3ffaaaaa ;  /* 0x3ffaaaaa00077882 */ /* 0x000fe20000000000 */
[----:B------:R-:W-:Y:S01]  /*2080*/  IMAD.MOV.U32 R26, RZ, RZ, 0x1 ;  /* 0x00000001ff1a7424 */ /* 0x000fe200078e00ff */
[----:B------:R-:W-:Y:S01]  /*2090*/  DMUL R34, R6, 8000 ;  /* 0x40bf400006227828 */ /* 0x000fe20000000000 */
[----:B------:R-:W-:Y:S09]  /*20a0*/  BSSY.RECONVERGENT B2, `(.L_x_38) ;  /* 0x0000011000027945 */ /* 0x000ff20003800200 */
[----:B------:R-:W1:Y:S01]  /*20b0*/  F2I.U64.F64.TRUNC R34, R34 ;  /* 0x0000002200227311 */ /* 0x000e62000030d800 */
[----:B0-----:R-:W-:-:S08]  /*20c0*/  DFMA R28, R26, -R8, 1 ;  /* 0x3ff000001a1c742b */ /* 0x001fd00000000808 */
[----:B------:R-:W-:-:S08]  /*20d0*/  DFMA R28, R28, R28, R28 ;  /* 0x0000001c1c1c722b */ /* 0x000fd0000000001c */
[----:B------:R-:W-:Y:S02]  /*20e0*/  DFMA R26, R26, R28, R26 ;  /* 0x0000001c1a1a722b */ /* 0x000fe4000000001a */
[----:B------:R-:W-:-:S06]  /*20f0*/  DADD R28, R10, UR6 ;  /* 0x000000060a1c7e29 */ /* 0x000fcc0008000000 */
[----:B------:R-:W-:-:S04]  /*2100*/  DFMA R30, R26, -R8, 1 ;  /* 0x3ff000001a1e742b */ /* 0x000fc80000000808 */
[----:B------:R-:W-:-:S04]  /*2110*/  FSETP.GEU.AND P2, PT, |R29|, 6.5827683646048100446e-37, PT ;  /* 0x036000001d00780b */ /* 0x000fc80003f4e200 */
[----:B------:R-:W-:-:S08]  /*2120*/  DFMA R30, R26, R30, R26 ;  /* 0x0000001e1a1e722b */ /* 0x000fd0000000001a */
[----:B------:R-:W-:-:S08]  /*2130*/  DMUL R26, R30, R28 ;  /* 0x0000001c1e1a7228 */ /* 0x000fd00000000000 */
[----:B------:R-:W-:-:S08]  /*2140*/  DFMA R8, R26, -R8, R28 ;  /* 0x800000081a08722b */ /* 0x000fd0000000001c */
[----:B------:R-:W-:-:S10]  /*2150*/  DFMA R8, R30, R8, R26 ;  /* 0x000000081e08722b */ /* 0x000fd4000000001a */
[----:B------:R-:W-:-:S05]  /*2160*/  FFMA R6, RZ, 2.1666665077209472656, R9 ;  /* 0x400aaaaaff067823 */ /* 0x000fca0000000009 */
[----:B------:R-:W-:-:S13]  /*2170*/  FSETP.GT.AND P1, PT, |R6|, 1.469367938527859385e-39, PT ;  /* 0x001000000600780b */ /* 0x000fda0003f24200 */
[----:B-1----:R-:W-:Y:S05]  /*2180*/  @P1 BRA P2, `(.L_x_39) ;  /* 0x0000000000081947 */ /* 0x002fea0001000000 */
[----:B------:R-:W-:-:S07]  /*2190*/  MOV R6, 0x21b0 ;  /* 0x000021b000067802 */ /* 0x000fce0000000f00 */
[----:B------:R-:W-:Y:S05]  /*21a0*/  CALL.REL.NOINC `($__internal_0_$__cuda_sm20_div_rn_f64_full) ;  /* 0x0000000800387944 */ /* 0x000fea0003c00000 */
.L_x_39:
[----:B------:R-:W-:Y:S05]  /*21b0*/  BSYNC.RECONVERGENT B2 ;  /* 0x0000000000027941 */ /* 0x000fea0003800200 */
.L_x_38:
        /* <DEDUP_REMOVED lines=28> */
.L_x_43:
[----:B------:R-:W-:Y:S05]  /*2380*/  BSYNC.RECONVERGENT B3 ;  /* 0x0000000000037941 */ /* 0x000fea0003800200 */
.L_x_42:
[----:B------:R-:W-:Y:S04]  /*2390*/  BSSY.RECONVERGENT B3, `(.L_x_44) ;  /* 0x0000003000037945 */ /* 0x000fe80003800200 */
[----:B------:R-:W-:Y:S05]  /*23a0*/  @!P5 BRA `(.L_x_45) ;  /* 0x000000000004d947 */ /* 0x000fea0003800000 */
[----:B------:R2:W-:Y:S02]  /*23b0*/  REDG.E.ADD.64.STRONG.GPU desc[UR4][R26.64+-0xfa00], R14 ;  /* 0xff06000e1a00798e */ /* 0x0005e4000c12e504 */
.L_x_45:
[----:B------:R-:W-:Y:S05]  /*23c0*/  BSYNC.RECONVERGENT B3 ;  /* 0x0000000000037941 */ /* 0x000fea0003800200 */
.L_x_44:
[----:B------:R-:W-:Y:S04]  /*23d0*/  BSSY.RECONVERGENT B3, `(.L_x_46) ;  /* 0x0000003000037945 */ /* 0x000fe80003800200 */
[----:B------:R-:W-:Y:S05]  /*23e0*/  @P1 BRA `(.L_x_47) ;  /* 0x0000000000041947 */ /* 0x000fea0003800000 */
[----:B------:R3:W-:Y:S02]  /*23f0*/  REDG.E.ADD.64.STRONG.GPU desc[UR4][R26.64+0x8], R14 ;  /* 0x0000080e1a00798e */ /* 0x0007e4000c12e504 */
.L_x_47:
[----:B------:R-:W-:Y:S05]  /*2400*/  BSYNC.RECONVERGENT B3 ;  /* 0x0000000000037941 */ /* 0x000fea0003800200 */
.L_x_46:
[----:B------:R-:W-:Y:S05]  /*2410*/  @P2 BRA `(.L_x_41) ;  /* 0x0000000000042947 */ /* 0x000fea0003800000 */
[----:B------:R4:W-:Y:S02]  /*2420*/  REDG.E.ADD.64.STRONG.GPU desc[UR4][R26.64+0xfa00], R14 ;  /* 0x00fa000e1a00798e */ /* 0x0009e4000c12e504 */
.L_x_41:
[----:B------:R-:W-:Y:S05]  /*2430*/  BSYNC.RECONVERGENT B2 ;  /* 0x0000000000027941 */ /* 0x000fea0003800200 */
.L_x_40:
[----:B------:R-:W-:Y:S05]  /*2440*/  @P0 BRA `(.L_x_48) ;  /* 0xfffffff000f80947 */ /* 0x000fea000383ffff */
.L_x_23:
[----:B------:R-:W-:Y:S05]  /*2450*/  BSYNC B1 ;  /* 0x0000000000017941 */ /* 0x000fea0003800000 */
.L_x_22:
[----:B------:R-:W-:-:S04]  /*2460*/  LOP3.LUT R0, R14, 0x1, RZ, 0xc0, !PT ;  /* 0x000000010e007812 */ /* 0x000fc800078ec0ff */
[----:B------:R-:W-:-:S04]  /*2470*/  ISETP.NE.U32.AND P0, PT, R0, 0x1, PT ;  /* 0x000000010000780c */ /* 0x000fc80003f05070 */
[----:B------:R-:W-:-:S13]  /*2480*/  ISETP.NE.U32.AND.EX P0, PT, RZ, RZ, PT, P0 ;  /* 0x000000ffff00720c */ /* 0x000fda0003f05100 */
[----:B------:R-:W-:Y:S05]  /*2490*/  @P0 BRA `(.L_x_4) ;  /* 0x0000000400700947 */ /* 0x000fea0003800000 */
[----:B------:R-:W5:Y:S01]  /*24a0*/  MUFU.RCP64H R9, 3.333332061767578125 ;  /* 0x400aaaaa00097908 */ /* 0x000f620000001800 */
[----:B01234-:R-:W-:Y:S01]  /*24b0*/  IMAD.MOV.U32 R26, RZ, RZ, -0x55555555 ;  /* 0xaaaaaaabff1a7424 */ /* 0x01ffe200078e00ff */
[----:B------:R-:W-:Y:S01]  /*24c0*/  UMOV UR6, 0x55555555 ;  /* 0x5555555500067882 */ /* 0x000fe20000000000 */
[----:B------:R-:W-:Y:S01]  /*24d0*/  IMAD.MOV.U32 R27, RZ, RZ, 0x400aaaaa ;  /* 0x400aaaaaff1b7424 */ /* 0x000fe200078e00ff */
[----:B------:R-:W-:Y:S01]  /*24e0*/  UMOV UR7, 0x40015555 ;  /* 0x4001555500077882 */ /* 0x000fe20000000000 */
[----:B------:R-:W-:Y:S01]  /*24f0*/  IMAD.MOV.U32 R8, RZ, RZ, 0x1 ;  /* 0x00000001ff087424 */ /* 0x000fe200078e00ff */
[----:B------:R-:W-:Y:S05]  /*2500*/  BSSY.RECONVERGENT B1, `(.L_x_49) ;  /* 0x0000016000017945 */ /* 0x000fea0003800200 */
[----:B-----5:R-:W-:-:S08]  /*2510*/  DFMA R6, R8, -R26, 1 ;  /* 0x3ff000000806742b */ /* 0x020fd0000000081a */
[----:B------:R-:W-:Y:S02]  /*2520*/  DFMA R28, R6, R6, R6 ;  /* 0x00000006061c722b */ /* 0x000fe40000000006 */
[C---:B------:R-:W-:Y:S02]  /*2530*/  DFMA R6, R12.reuse, R12, R18 ;  /* 0x0000000c0c06722b */ /* 0x040fe40000000012 */
[----:B------:R-:W-:-:S04]  /*2540*/  DADD R12, R12, R12 ;  /* 0x000000000c0c7229 */ /* 0x000fc8000000000c */
[----:B------:R-:W-:Y:S02]  /*2550*/  DFMA R8, R8, R28, R8 ;  /* 0x0000001c0808722b */ /* 0x000fe40000000008 */
[-C--:B------:R-:W-:Y:S02]  /*2560*/  DFMA R6, -R10, R10.reuse, R6 ;  /* 0x0000000a0a06722b */ /* 0x080fe40000000106 */
        /* <DEDUP_REMOVED lines=15> */
.L_x_50:
[----:B------:R-:W-:Y:S05]  /*2660*/  BSYNC.RECONVERGENT B1 ;  /* 0x0000000000017941 */ /* 0x000fea0003800200 */
.L_x_49:
        /* <DEDUP_REMOVED lines=24> */
.L_x_52:
[----:B------:R-:W-:Y:S05]  /*27f0*/  BSYNC.RECONVERGENT B1 ;  /* 0x0000000000017941 */ /* 0x000fea0003800200 */
.L_x_51:
[----:B------:R-:W-:-:S10]  /*2800*/  DMUL R8, R8, 8000 ;  /* 0x40bf400008087828 */ /* 0x000fd40000000000 */
        /* <DEDUP_REMOVED lines=26> */
.L_x_54:
[----:B------:R-:W-:Y:S05]  /*29b0*/  BSYNC.RECONVERGENT B1 ;  /* 0x0000000000017941 */ /* 0x000fea0003800200 */
.L_x_53:
[----:B------:R-:W-:Y:S04]  /*29c0*/  BSSY.RECONVERGENT B1, `(.L_x_55) ;  /* 0x0000003000017945 */ /* 0x000fe80003800200 */
[----:B------:R-:W-:Y:S05]  /*29d0*/  @!P3 BRA `(.L_x_56) ;  /* 0x000000000004b947 */ /* 0x000fea0003800000 */
[----:B------:R2:W-:Y:S02]  /*29e0*/  REDG.E.ADD.64.STRONG.GPU desc[UR4][R6.64+-0xfa00], R14 ;  /* 0xff06000e0600798e */ /* 0x0005e4000c12e504 */
.L_x_56:
[----:B------:R-:W-:Y:S05]  /*29f0*/  BSYNC.RECONVERGENT B1 ;  /* 0x0000000000017941 */ /* 0x000fea0003800200 */
.L_x_55:
[----:B------:R-:W-:Y:S04]  /*2a00*/  BSSY.RECONVERGENT B1, `(.L_x_57) ;  /* 0x0000003000017945 */ /* 0x000fe80003800200 */
[----:B------:R-:W-:Y:S05]  /*2a10*/  @P0 BRA `(.L_x_58) ;  /* 0x0000000000040947 */ /* 0x000fea0003800000 */
[----:B------:R3:W-:Y:S02]  /*2a20*/  REDG.E.ADD.64.STRONG.GPU desc[UR4][R6.64+0x8], R14 ;  /* 0x0000080e0600798e */ /* 0x0007e4000c12e504 */
.L_x_58:
[----:B------:R-:W-:Y:S05]  /*2a30*/  BSYNC.RECONVERGENT B1 ;  /* 0x0000000000017941 */ /* 0x000fea0003800200 */
.L_x_57:
[----:B------:R-:W-:Y:S05]  /*2a40*/  @P2 BRA `(.L_x_4) ;  /* 0x0000000000042947 */ /* 0x000fea0003800000 */
[----:B------:R4:W-:Y:S02]  /*2a50*/  REDG.E.ADD.64.STRONG.GPU desc[UR4][R6.64+0xfa00], R14 ;  /* 0x00fa000e0600798e */ /* 0x0009e4000c12e504 */
.L_x_4:
[----:B------:R-:W-:Y:S05]  /*2a60*/  BSYNC B0 ;  /* 0x0000000000007941 */ /* 0x000fea0003800000 */
.L_x_2:
[----:B------:R-:W-:Y:S05]  /*2a70*/  @P4 BRA `(.L_x_59) ;  /* 0xffffffd400904947 */ /* 0x000fea000383ffff */
[----:B------:R-:W-:Y:S05]  /*2a80*/  EXIT ;  /* 0x000000000000794d */ /* 0x000fea0003800000 */
        .weak           $__internal_0_$__cuda_sm20_div_rn_f64_full
        .type           $__internal_0_$__cuda_sm20_div_rn_f64_full,@function
        .size           $__internal_0_$__cuda_sm20_div_rn_f64_full,($__internal_1_$__cuda_sm20_rem_u64 - $__internal_0_$__cuda_sm20_div_rn_f64_full)
$__internal_0_$__cuda_sm20_div_rn_f64_full:
[C---:B------:R-:W-:Y:S01]  /*2a90*/  FSETP.GEU.AND P1, PT, |R5|.reuse, 1.469367938527859385e-39, PT ;  /* 0x001000000500780b */ /* 0x040fe20003f2e200 */
[----:B------:R-:W-:Y:S01]  /*2aa0*/  IMAD.MOV.U32 R30, RZ, RZ, 0x1 ;  /* 0x00000001ff1e7424 */ /* 0x000fe200078e00ff */
[----:B------:R-:W-:Y:S01]  /*2ab0*/  LOP3.LUT R26, R5, 0x800fffff, RZ, 0xc0, !PT ;  /* 0x800fffff051a7812 */ /* 0x000fe200078ec0ff */
[----:B------:R-:W-:Y:S01]  /*2ac0*/  BSSY.RECONVERGENT B3, `(.L_x_60) ;  /* 0x0000054000037945 */ /* 0x000fe20003800200 */
[C---:B------:R-:W-:Y:S02]  /*2ad0*/  FSETP.GEU.AND P3, PT, |R29|.reuse, 1.469367938527859385e-39, PT ;  /* 0x001000001d00780b */ /* 0x040fe40003f6e200 */
[----:B------:R-:W-:Y:S01]  /*2ae0*/  LOP3.LUT R27, R26, 0x3ff00000, RZ, 0xfc, !PT ;  /* 0x3ff000001a1b7812 */ /* 0x000fe200078efcff */
[----:B------:R-:W-:Y:S01]  /*2af0*/  IMAD.MOV.U32 R26, RZ, RZ, R4 ;  /* 0x000000ffff1a7224 */ /* 0x000fe200078e0004 */
[----:B------:R-:W-:Y:S02]  /*2b00*/  LOP3.LUT R7, R29, 0x7ff00000, RZ, 0xc0, !PT ;  /* 0x7ff000001d077812 */ /* 0x000fe400078ec0ff */
[----:B------:R-:W-:-:S03]  /*2b10*/  LOP3.LUT R36, R5, 0x7ff00000, RZ, 0xc0, !PT ;  /* 0x7ff0000005247812 */ /* 0x000fc600078ec0ff */
[----:B------:R-:W-:Y:S01]  /*2b20*/  @!P1 DMUL R26, R4, 8.98846567431157953865e+307 ;  /* 0x7fe00000041a9828 */ /* 0x000fe20000000000 */
[----:B------:R-:W-:-:S03]  /*2b30*/  ISETP.GE.U32.AND P2, PT, R7, R36, PT ;  /* 0x000000240700720c */ /* 0x000fc60003f46070 */
[----:B------:R-:W-:Y:S01]  /*2b40*/  @!P3 LOP3.LUT R8, R5, 0x7ff00000, RZ, 0xc0, !PT ;  /* 0x7ff000000508b812 */ /* 0x000fe200078ec0ff */
[----:B------:R-:W-:Y:S01]  /*2b50*/  @!P3 IMAD.MOV.U32 R38, RZ, RZ, RZ ;  /* 0x000000ffff26b224 */ /* 0x000fe200078e00ff */
[----:B------:R-:W0:Y:S02]  /*2b60*/  MUFU.RCP64H R31, R27 ;  /* 0x0000001b001f7308 */ /* 0x000e240000001800 */
[----:B------:R-:W-:Y:S01]  /*2b70*/  @!P3 ISETP.GE.U32.AND P5, PT, R7, R8, PT ;  /* 0x000000080700b20c */ /* 0x000fe20003fa6070 */
[----:B------:R-:W-:Y:S01]  /*2b80*/  IMAD.MOV.U32 R8, RZ, RZ, 0x1ca00000 ;  /* 0x1ca00000ff087424 */ /* 0x000fe200078e00ff */
[----:B------:R-:W-:-:S04]  /*2b90*/  @!P1 LOP3.LUT R36, R27, 0x7ff00000, RZ, 0xc0, !PT ;  /* 0x7ff000001b249812 */ /* 0x000fc800078ec0ff */
[----:B------:R-:W-:-:S04]  /*2ba0*/  @!P3 SEL R9, R8, 0x63400000, !P5 ;  /* 0x634000000809b807 */ /* 0x000fc80006800000 */
[----:B------:R-:W-:-:S04]  /*2bb0*/  @!P3 LOP3.LUT R9, R9, 0x80000000, R29, 0xf8, !PT ;  /* 0x800000000909b812 */ /* 0x000fc800078ef81d */
[----:B------:R-:W-:Y:S01]  /*2bc0*/  @!P3 LOP3.LUT R39, R9, 0x100000, RZ, 0xfc, !PT ;  /* 0x001000000927b812 */ /* 0x000fe200078efcff */
[----:B0-----:R-:W-:Y:S01]  /*2bd0*/  DFMA R32, R30, -R26, 1 ;  /* 0x3ff000001e20742b */ /* 0x001fe2000000081a */
[----:B------:R-:W-:-:S07]  /*2be0*/  IMAD.MOV.U32 R9, RZ, RZ, R7 ;  /* 0x000000ffff097224 */ /* 0x000fce00078e0007 */
[----:B------:R-:W-:-:S08]  /*2bf0*/  DFMA R32, R32, R32, R32 ;  /* 0x000000202020722b */ /* 0x000fd00000000020 */
[----:B------:R-:W-:Y:S01]  /*2c00*/  DFMA R32, R30, R32, R30 ;  /* 0x000000201e20722b */ /* 0x000fe2000000001e */
[----:B------:R-:W-:Y:S01]  /*2c10*/  SEL R31, R8, 0x63400000, !P2 ;  /* 0x63400000081f7807 */ /* 0x000fe20005000000 */
[----:B------:R-:W-:-:S03]  /*2c20*/  IMAD.MOV.U32 R30, RZ, RZ, R28 ;  /* 0x000000ffff1e7224 */ /* 0x000fc600078e001c */
[----:B------:R-:W-:-:S03]  /*2c30*/  LOP3.LUT R31, R31, 0x800fffff, R29, 0xf8, !PT ;  /* 0x800fffff1f1f7812 */ /* 0x000fc600078ef81d */
[----:B------:R-:W-:-:S03]  /*2c40*/  DFMA R40, R32, -R26, 1 ;  /* 0x3ff000002028742b */ /* 0x000fc6000000081a */
[----:B------:R-:W-:-:S05]  /*2c50*/  @!P3 DFMA R30, R30, 2, -R38 ;  /* 0x400000001e1eb82b */ /* 0x000fca0000000826 */
[----:B------:R-:W-:-:S05]  /*2c60*/  DFMA R40, R32, R40, R32 ;  /* 0x000000282028722b */ /* 0x000fca0000000020 */
[----:B------:R-:W-:-:S03]  /*2c70*/  @!P3 LOP3.LUT R9, R31, 0x7ff00000, RZ, 0xc0, !PT ;  /* 0x7ff000001f09b812 */ /* 0x000fc600078ec0ff */
[----:B------:R-:W-:Y:S02]  /*2c80*/  DMUL R38, R40, R30 ;  /* 0x0000001e28267228 */ /* 0x000fe40000000000 */
[----:B------:R-:W-:-:S06]  /*2c90*/  VIADD R37, R9, 0xffffffff ;  /* 0xffffffff09257836 */ /* 0x000fcc0000000000 */
[----:B------:R-:W-:Y:S01]  /*2ca0*/  DFMA R32, R38, -R26, R30 ;  /* 0x8000001a2620722b */ /* 0x000fe2000000001e */
[----:B------:R-:W-:-:S07]  /*2cb0*/  ISETP.GT.U32.AND P1, PT, R37, 0x7feffffe, PT ;  /* 0x7feffffe2500780c */ /* 0x000fce0003f24070 */
[----:B------:R-:W-:Y:S01]  /*2cc0*/  DFMA R32, R40, R32, R38 ;  /* 0x000000202820722b */ /* 0x000fe20000000026 */
[----:B------:R-:W-:-:S05]  /*2cd0*/  VIADD R38, R36, 0xffffffff ;  /* 0xffffffff24267836 */ /* 0x000fca0000000000 */
[----:B------:R-:W-:-:S13]  /*2ce0*/  ISETP.GT.U32.OR P1, PT, R38, 0x7feffffe, P1 ;  /* 0x7feffffe2600780c */ /* 0x000fda0000f24470 */
[----:B------:R-:W-:Y:S05]  /*2cf0*/  @P1 BRA `(.L_x_61) ;  /* 0x00000000006c1947 */ /* 0x000fea0003800000 */
[----:B------:R-:W-:-:S04]  /*2d00*/  LOP3.LUT R28, R5, 0x7ff00000, RZ, 0xc0, !PT ;  /* 0x7ff00000051c7812 */ /* 0x000fc800078ec0ff */
[CC--:B------:R-:W-:Y:S02]  /*2d10*/  VIADDMNMX R9, R7.reuse, -R28.reuse, 0xb9600000, !PT ;  /* 0xb960000007097446 */ /* 0x0c0fe4000780091c */
[----:B------:R-:W-:Y:S01]  /*2d20*/  ISETP.GE.U32.AND P1, PT, R7, R28, PT ;  /* 0x0000001c0700720c */ /* 0x000fe20003f26070 */
[----:B------:R-:W-:Y:S01]  /*2d30*/  IMAD.MOV.U32 R28, RZ, RZ, RZ ;  /* 0x000000ffff1c7224 */ /* 0x000fe200078e00ff */
[----:B------:R-:W-:Y:S02]  /*2d40*/  VIMNMX R9, PT, PT, R9, 0x46a00000, PT ;  /* 0x46a0000009097848 */ /* 0x000fe40003fe0100 */
[----:B------:R-:W-:-:S05]  /*2d50*/  SEL R8, R8, 0x63400000, !P1 ;  /* 0x6340000008087807 */ /* 0x000fca0004800000 */
[----:B------:R-:W-:-:S04]  /*2d60*/  IMAD.IADD R8, R9, 0x1, -R8 ;  /* 0x0000000109087824 */ /* 0x000fc800078e0a08 */
[----:B------:R-:W-:-:S06]  /*2d70*/  VIADD R29, R8, 0x7fe00000 ;  /* 0x7fe00000081d7836 */ /* 0x000fcc0000000000 */
[----:B------:R-:W-:-:S10]  /*2d80*/  DMUL R38, R32, R28 ;  /* 0x0000001c20267228 */ /* 0x000fd40000000000 */
[----:B------:R-:W-:-:S13]  /*2d90*/  FSETP.GTU.AND P1, PT, |R39|, 1.469367938527859385e-39, PT ;  /* 0x001000002700780b */ /* 0x000fda0003f2c200 */
[----:B------:R-:W-:Y:S05]  /*2da0*/  @P1 BRA `(.L_x_62) ;  /* 0x0000000000941947 */ /* 0x000fea0003800000 */
[----:B------:R-:W-:Y:S01]  /*2db0*/  DFMA R30, R32, -R26, R30 ;  /* 0x8000001a201e722b */ /* 0x000fe2000000001e */
[----:B------:R-:W-:-:S09]  /*2dc0*/  IMAD.MOV.U32 R28, RZ, RZ, RZ ;  /* 0x000000ffff1c7224 */ /* 0x000fd200078e00ff */
[C---:B------:R-:W-:Y:S02]  /*2dd0*/  FSETP.NEU.AND P1, PT, R31.reuse, RZ, PT ;  /* 0x000000ff1f00720b */ /* 0x040fe40003f2d000 */
[----:B------:R-:W-:-:S04]  /*2de0*/  LOP3.LUT R7, R31, 0x80000000, R5, 0x48, !PT ;  /* 0x800000001f077812 */ /* 0x000fc800078e4805 */
[----:B------:R-:W-:-:S07]  /*2df0*/  LOP3.LUT R29, R7, R29, RZ, 0xfc, !PT ;  /* 0x0000001d071d7212 */ /* 0x000fce00078efcff */
[----:B------:R-:W-:Y:S05]  /*2e00*/  @!P1 BRA `(.L_x_62) ;  /* 0x00000000007c9947 */ /* 0x000fea0003800000 */
[----:B------:R-:W-:Y:S01]  /*2e10*/  IMAD.MOV R27, RZ, RZ, -R8 ;  /* 0x000000ffff1b7224 */ /* 0x000fe200078e0a08 */
[----:B------:R-:W-:Y:S01]  /*2e20*/  DMUL.RP R28, R32, R28 ;  /* 0x0000001c201c7228 */ /* 0x000fe20000008000 */
[----:B------:R-:W-:Y:S01]  /*2e30*/  IMAD.MOV.U32 R26, RZ, RZ, RZ ;  /* 0x000000ffff1a7224 */ /* 0x000fe200078e00ff */
[----:B------:R-:W-:-:S05]  /*2e40*/  IADD3 R9, PT, PT, -R8, -0x43300000, RZ ;  /* 0xbcd0000008097810 */ /* 0x000fca0007ffe1ff */
[----:B------:R-:W-:-:S03]  /*2e50*/  DFMA R26, R38, -R26, R32 ;  /* 0x8000001a261a722b */ /* 0x000fc60000000020 */
[----:B------:R-:W-:-:S07]  /*2e60*/  LOP3.LUT R7, R29, R7, RZ, 0x3c, !PT ;  /* 0x000000071d077212 */ /* 0x000fce00078e3cff */
[----:B------:R-:W-:-:S04]  /*2e70*/  FSETP.NEU.AND P1, PT, |R27|, R9, PT ;  /* 0x000000091b00720b */ /* 0x000fc80003f2d200 */
[----:B------:R-:W-:Y:S02]  /*2e80*/  FSEL R38, R28, R38, !P1 ;  /* 0x000000261c267208 */ /* 0x000fe40004800000 */
[----:B------:R-:W-:Y:S01]  /*2e90*/  FSEL R39, R7, R39, !P1 ;  /* 0x0000002707277208 */ /* 0x000fe20004800000 */
[----:B------:R-:W-:Y:S06]  /*2ea0*/  BRA `(.L_x_62) ;  /* 0x0000000000547947 */ /* 0x000fec0003800000 */
.L_x_61:
[----:B------:R-:W-:-:S14]  /*2eb0*/  DSETP.NAN.AND P1, PT, R28, R28, PT ;  /* 0x0000001c1c00722a */ /* 0x000fdc0003f28000 */
[----:B------:R-:W-:Y:S05]  /*2ec0*/  @P1 BRA `(.L_x_63) ;  /* 0x0000000000441947 */ /* 0x000fea0003800000 */
[----:B------:R-:W-:-:S14]  /*2ed0*/  DSETP.NAN.AND P1, PT, R4, R4, PT ;  /* 0x000000040400722a */ /* 0x000fdc0003f28000 */
[----:B------:R-:W-:Y:S05]  /*2ee0*/  @P1 BRA `(.L_x_64) ;  /* 0x0000000000301947 */ /* 0x000fea0003800000 */
[----:B------:R-:W-:Y:S01]  /*2ef0*/  ISETP.NE.AND P1, PT, R9, R36, PT ;  /* 0x000000240900720c */ /* 0x000fe20003f25270 */
[----:B------:R-:W-:Y:S02]  /*2f00*/  IMAD.MOV.U32 R38, RZ, RZ, 0x0 ;  /* 0x00000000ff267424 */ /* 0x000fe400078e00ff */
[----:B------:R-:W-:-:S10]  /*2f10*/  IMAD.MOV.U32 R39, RZ, RZ, -0x80000 ;  /* 0xfff80000ff277424 */ /* 0x000fd400078e00ff */
[----:B------:R-:W-:Y:S05]  /*2f20*/  @!P1 BRA `(.L_x_62) ;  /* 0x0000000000349947 */ /* 0x000fea0003800000 */
[----:B------:R-:W-:Y:S02]  /*2f30*/  ISETP.NE.AND P1, PT, R9, 0x7ff00000, PT ;  /* 0x7ff000000900780c */ /* 0x000fe40003f25270 */
[----:B------:R-:W-:Y:S02]  /*2f40*/  LOP3.LUT R39, R29, 0x80000000, R5, 0x48, !PT ;  /* 0x800000001d277812 */ /* 0x000fe400078e4805 */
[----:B------:R-:W-:-:S13]  /*2f50*/  ISETP.EQ.OR P1, PT, R36, RZ, !P1 ;  /* 0x000000ff2400720c */ /* 0x000fda0004f22670 */
[----:B------:R-:W-:Y:S01]  /*2f60*/  @P1 LOP3.LUT R7, R39, 0x7ff00000, RZ, 0xfc, !PT ;  /* 0x7ff0000027071812 */ /* 0x000fe200078efcff */
[----:B------:R-:W-:Y:S02]  /*2f70*/  @!P1 IMAD.MOV.U32 R38, RZ, RZ, RZ ;  /* 0x000000ffff269224 */ /* 0x000fe400078e00ff */
[----:B------:R-:W-:Y:S02]  /*2f80*/  @P1 IMAD.MOV.U32 R38, RZ, RZ, RZ ;  /* 0x000000ffff261224 */ /* 0x000fe400078e00ff */
[----:B------:R-:W-:Y:S01]  /*2f90*/  @P1 IMAD.MOV.U32 R39, RZ, RZ, R7 ;  /* 0x000000ffff271224 */ /* 0x000fe200078e0007 */
[----:B------:R-:W-:Y:S06]  /*2fa0*/  BRA `(.L_x_62) ;  /* 0x0000000000147947 */ /* 0x000fec0003800000 */
.L_x_64:
[----:B------:R-:W-:Y:S01]  /*2fb0*/  LOP3.LUT R39, R5, 0x80000, RZ, 0xfc, !PT ;  /* 0x0008000005277812 */ /* 0x000fe200078efcff */
[----:B------:R-:W-:Y:S01]  /*2fc0*/  IMAD.MOV.U32 R38, RZ, RZ, R4 ;  /* 0x000000ffff267224 */ /* 0x000fe200078e0004 */
[----:B------:R-:W-:Y:S06]  /*2fd0*/  BRA `(.L_x_62) ;  /* 0x0000000000087947 */ /* 0x000fec0003800000 */
.L_x_63:
[----:B------:R-:W-:Y:S01]  /*2fe0*/  LOP3.LUT R39, R29, 0x80000, RZ, 0xfc, !PT ;  /* 0x000800001d277812 */ /* 0x000fe200078efcff */
[----:B------:R-:W-:-:S07]  /*2ff0*/  IMAD.MOV.U32 R38, RZ, RZ, R28 ;  /* 0x000000ffff267224 */ /* 0x000fce00078e001c */
.L_x_62:
[----:B------:R-:W-:Y:S05]  /*3000*/  BSYNC.RECONVERGENT B3 ;  /* 0x0000000000037941 */ /* 0x000fea0003800200 */
.L_x_60:
[----:B------:R-:W-:Y:S02]  /*3010*/  IMAD.MOV.U32 R7, RZ, RZ, 0x0 ;  /* 0x00000000ff077424 */ /* 0x000fe400078e00ff */
[----:B------:R-:W-:Y:S02]  /*3020*/  IMAD.MOV.U32 R8, RZ, RZ, R38 ;  /* 0x000000ffff087224 */ /* 0x000fe400078e0026 */
[----:B------:R-:W-:Y:S01]  /*3030*/  IMAD.MOV.U32 R9, RZ, RZ, R39 ;  /* 0x000000ffff097224 */ /* 0x000fe200078e0027 */
[----:B------:R-:W-:Y:S06]  /*3040*/  RET.REL.NODEC R6 `(_Z8generatePyP17curandStateXORWOW5Array) ;  /* 0xffffffcc06ec7950 */ /* 0x000fec0003c3ffff */
        .weak           $__internal_1_$__cuda_sm20_rem_u64
        .type           $__internal_1_$__cuda_sm20_rem_u64,@function
        .size           $__internal_1_$__cuda_sm20_rem_u64,(.L_x_81 - $__internal_1_$__cuda_sm20_rem_u64)
$__internal_1_$__cuda_sm20_rem_u64:
[----:B------:R-:W0:Y:S08]  /*3050*/  I2F.U64.RP R10, R4 ;  /* 0x00000004000a7312 */ /* 0x000e300000309000 */
[----:B0-----:R-:W0:Y:S02]  /*3060*/  MUFU.RCP R10, R10 ;  /* 0x0000000a000a7308 */ /* 0x001e240000001000 */
[----:B0-----:R-:W-:-:S06]  /*3070*/  VIADD R6, R10, 0x1ffffffe ;  /* 0x1ffffffe0a067836 */ /* 0x001fcc0000000000 */
[----:B------:R-:W0:Y:S02]  /*3080*/  F2I.U64.TRUNC R6, R6 ;  /* 0x0000000600067311 */ /* 0x000e24000020d800 */
[----:B0-----:R-:W-:-:S04]  /*3090*/  IMAD.WIDE.U32 R8, R6, R4, RZ ;  /* 0x0000000406087225 */ /* 0x001fc800078e00ff */
[----:B------:R-:W-:Y:S01]  /*30a0*/  IMAD R9, R6, R5, R9 ;  /* 0x0000000506097224 */ /* 0x000fe200078e0209 */
[----:B------:R-:W-:-:S03]  /*30b0*/  IADD3 R11, P0, PT, RZ, -R8, RZ ;  /* 0x80000008ff0b7210 */ /* 0x000fc60007f1e0ff */
[----:B------:R-:W-:Y:S02]  /*30c0*/  IMAD R9, R7, R4, R9 ;  /* 0x0000000407097224 */ /* 0x000fe400078e0209 */
[----:B------:R-:W-:-:S04]  /*30d0*/  IMAD.HI.U32 R8, R6, R11, RZ ;  /* 0x0000000b06087227 */ /* 0x000fc800078e00ff */
[----:B------:R-:W-:Y:S02]  /*30e0*/  IMAD.X R13, RZ, RZ, ~R9, P0 ;  /* 0x000000ffff0d7224 */ /* 0x000fe400000e0e09 */
[----:B------:R-:W-:Y:S02]  /*30f0*/  IMAD.MOV.U32 R9, RZ, RZ, R6 ;  /* 0x000000ffff097224 */ /* 0x000fe400078e0006 */
[-C--:B------:R-:W-:Y:S02]  /*3100*/  IMAD R15, R7, R13.reuse, RZ ;  /* 0x0000000d070f7224 */ /* 0x080fe400078e02ff */
[----:B------:R-:W-:-:S04]  /*3110*/  IMAD.WIDE.U32 R8, P0, R6, R13, R8 ;  /* 0x0000000d06087225 */ /* 0x000fc80007800008 */
[----:B------:R-:W-:-:S04]  /*3120*/  IMAD.HI.U32 R13, R7, R13, RZ ;  /* 0x0000000d070d7227 */ /* 0x000fc800078e00ff */
[----:B------:R-:W-:-:S05]  /*3130*/  IMAD.HI.U32 R8, P1, R7, R11, R8 ;  /* 0x0000000b07087227 */ /* 0x000fca0007820008 */
[----:B------:R-:W-:Y:S01]  /*3140*/  IADD3 R9, P2, PT, R15, R8, RZ ;  /* 0x000000080f097210 */ /* 0x000fe20007f5e0ff */
[----:B------:R-:W-:-:S04]  /*3150*/  IMAD.X R8, R13, 0x1, R7, P0 ;  /* 0x000000010d087824 */ /* 0x000fc800000e0607 */
[----:B------:R-:W-:Y:S01]  /*3160*/  IMAD.WIDE.U32 R6, R9, R4, RZ ;  /* 0x0000000409067225 */ /* 0x000fe200078e00ff */
[----:B------:R-:W-:-:S03]  /*3170*/  IADD3.X R11, PT, PT, RZ, RZ, R8, P2, P1 ;  /* 0x000000ffff0b7210 */ /* 0x000fc600017e2408 */
[----:B------:R-:W-:Y:S01]  /*3180*/  IMAD R7, R9, R5, R7 ;  /* 0x0000000509077224 */ /* 0x000fe200078e0207 */
[----:B------:R-:W-:-:S03]  /*3190*/  IADD3 R13, P0, PT, RZ, -R6, RZ ;  /* 0x80000006ff0d7210 */ /* 0x000fc60007f1e0ff */
[----:B------:R-:W-:Y:S02]  /*31a0*/  IMAD R7, R11, R4, R7 ;  /* 0x000000040b077224 */ /* 0x000fe400078e0207 */
[----:B------:R-:W-:-:S04]  /*31b0*/  IMAD.HI.U32 R8, R9, R13, RZ ;  /* 0x0000000d09087227 */ /* 0x000fc800078e00ff */
[----:B------:R-:W-:-:S04]  /*31c0*/  IMAD.X R6, RZ, RZ, ~R7, P0 ;  /* 0x000000ffff067224 */ /* 0x000fc800000e0e07 */
[----:B------:R-:W-:-:S04]  /*31d0*/  IMAD.WIDE.U32 R8, P0, R9, R6, R8 ;  /* 0x0000000609087225 */ /* 0x000fc80007800008 */
[C---:B------:R-:W-:Y:S02]  /*31e0*/  IMAD R7, R11.reuse, R6, RZ ;  /* 0x000000060b077224 */ /* 0x040fe400078e02ff */
[----:B------:R-:W-:-:S04]  /*31f0*/  IMAD.HI.U32 R8, P1, R11, R13, R8 ;  /* 0x0000000d0b087227 */ /* 0x000fc80007820008 */
[----:B------:R-:W-:Y:S01]  /*3200*/  IMAD.HI.U32 R10, R11, R6, RZ ;  /* 0x000000060b0a7227 */ /* 0x000fe200078e00ff */
[----:B------:R-:W-:-:S03]  /*3210*/  IADD3 R8, P2, PT, R7, R8, RZ ;  /* 0x0000000807087210 */ /* 0x000fc60007f5e0ff */
[----:B------:R-:W-:Y:S02]  /*3220*/  IMAD.X R11, R10, 0x1, R11, P0 ;  /* 0x000000010a0b7824 */ /* 0x000fe400000e060b */
[----:B------:R-:W-:-:S03]  /*3230*/  IMAD.HI.U32 R6, R8, R3, RZ ;  /* 0x0000000308067227 */ /* 0x000fc600078e00ff */
[----:B------:R-:W-:Y:S01]  /*3240*/  IADD3.X R11, PT, PT, RZ, RZ, R11, P2, P1 ;  /* 0x000000ffff0b7210 */ /* 0x000fe200017e240b */
[----:B------:R-:W-:Y:S02]  /*3250*/  IMAD.MOV.U32 R7, RZ, RZ, RZ ;  /* 0x000000ffff077224 */ /* 0x000fe400078e00ff */
[----:B------:R-:W-:-:S04]  /*3260*/  IMAD.WIDE.U32 R6, RZ, R8, R6 ;  /* 0x00000008ff067225 */ /* 0x000fc800078e0006 */
[----:B------:R-:W-:-:S04]  /*3270*/  IMAD.HI.U32 R6, P0, R11, R3, R6 ;  /* 0x000000030b067227 */ /* 0x000fc80007800006 */
[----:B------:R-:W-:Y:S01]  /*3280*/  IMAD.X R8, RZ, RZ, RZ, P0 ;  /* 0x000000ffff087224 */ /* 0x000fe200000e06ff */
[----:B------:R-:W-:-:S05]  /*3290*/  IADD3 R9, P1, PT, RZ, R6, RZ ;  /* 0x00000006ff097210 */ /* 0x000fca0007f3e0ff */
[----:B------:R-:W-:-:S04]  /*32a0*/  IMAD.WIDE.U32 R6, R9, R4, RZ ;  /* 0x0000000409067225 */ /* 0x000fc800078e00ff */
[----:B------:R-:W-:Y:S01]  /*32b0*/  IMAD.X R11, RZ, RZ, R8, P1 ;  /* 0x000000ffff0b7224 */ /* 0x000fe200008e0608 */
[----:B------:R-:W-:Y:S01]  /*32c0*/  IADD3 R3, P1, PT, -R6, R3, RZ ;  /* 0x0000000306037210 */ /* 0x000fe20007f3e1ff */
[----:B------:R-:W-:-:S03]  /*32d0*/  IMAD R9, R9, R5, R7 ;  /* 0x0000000509097224 */ /* 0x000fc600078e0207 */
[-C--:B------:R-:W-:Y:S01]  /*32e0*/  ISETP.GE.U32.AND P0, PT, R3, R4.reuse, PT ;  /* 0x000000040300720c */ /* 0x080fe20003f06070 */
[----:B------:R-:W-:-:S04]  /*32f0*/  IMAD R9, R11, R4, R9 ;  /* 0x000000040b097224 */ /* 0x000fc800078e0209 */
[----:B------:R-:W-:Y:S01]  /*3300*/  IMAD.X R6, RZ, RZ, ~R9, P1 ;  /* 0x000000ffff067224 */ /* 0x000fe200008e0e09 */
[----:B------:R-:W-:-:S04]  /*3310*/  IADD3 R7, P1, PT, -R4, R3, RZ ;  /* 0x0000000304077210 */ /* 0x000fc80007f3e1ff */
[C---:B------:R-:W-:Y:S01]  /*3320*/  ISETP.GE.U32.AND.EX P0, PT, R6.reuse, R5, PT, P0 ;  /* 0x000000050600720c */ /* 0x040fe20003f06100 */
[--C-:B------:R-:W-:Y:S01]  /*3330*/  IMAD.X R8, R6, 0x1, ~R5.reuse, P1 ;  /* 0x0000000106087824 */ /* 0x100fe200008e0e05 */
[----:B------:R-:W-:Y:S02]  /*3340*/  ISETP.NE.U32.AND P1, PT, R4, RZ, PT ;  /* 0x000000ff0400720c */ /* 0x000fe40003f25070 */
[----:B------:R-:W-:Y:S02]  /*3350*/  SEL R7, R7, R3, P0 ;  /* 0x0000000307077207 */ /* 0x000fe40000000000 */
[----:B------:R-:W-:Y:S02]  /*3360*/  SEL R8, R8, R6, P0 ;  /* 0x0000000608087207 */ /* 0x000fe40000000000 */
[----:B------:R-:W-:Y:S02]  /*3370*/  IADD3 R3, P2, PT, -R4, R7, RZ ;  /* 0x0000000704037210 */ /* 0x000fe40007f5e1ff */
[----:B------:R-:W-:Y:S01]  /*3380*/  ISETP.GE.U32.AND P0, PT, R7, R4, PT ;  /* 0x000000040700720c */ /* 0x000fe20003f06070 */
[----:B------:R-:W-:Y:S01]  /*3390*/  IMAD.MOV.U32 R4, RZ, RZ, R0 ;  /* 0x000000ffff047224 */ /* 0x000fe200078e0000 */
[----:B------:R-:W-:Y:S01]  /*33a0*/  ISETP.NE.AND.EX P1, PT, R5, RZ, PT, P1 ;  /* 0x000000ff0500720c */ /* 0x000fe20003f25310 */
[C---:B------:R-:W-:Y:S01]  /*33b0*/  IMAD.X R6, R8.reuse, 0x1, ~R5, P2 ;  /* 0x0000000108067824 */ /* 0x040fe200010e0e05 */
[----:B------:R-:W-:Y:S01]  /*33c0*/  ISETP.GE.U32.AND.EX P0, PT, R8, R5, PT, P0 ;  /* 0x000000050800720c */ /* 0x000fe20003f06100 */
[----:B------:R-:W-:-:S03]  /*33d0*/  IMAD.MOV.U32 R5, RZ, RZ, 0x0 ;  /* 0x00000000ff057424 */ /* 0x000fc600078e00ff */
[----:B------:R-:W-:Y:S02]  /*33e0*/  SEL R3, R3, R7, P0 ;  /* 0x0000000703037207 */ /* 0x000fe40000000000 */
[----:B------:R-:W-:Y:S02]  /*33f0*/  SEL R6, R6, R8, P0 ;  /* 0x0000000806067207 */ /* 0x000fe40000000000 */
[----:B------:R-:W-:Y:S02]  /*3400*/  SEL R3, R3, 0xffffffff, P1 ;  /* 0xffffffff03037807 */ /* 0x000fe40000800000 */
[----:B------:R-:W-:Y:S01]  /*3410*/  SEL R6, R6, 0xffffffff, P1 ;  /* 0xffffffff06067807 */ /* 0x000fe20000800000 */
[----:B------:R-:W-:Y:S06]  /*3420*/  RET.REL.NODEC R4 `(_Z8generatePyP17curandStateXORWOW5Array) ;  /* 0xffffffc804f47950 */ /* 0x000fec0003c3ffff */
.L_x_65:
[----:B------:R-:W-:-:S00]  /*3430*/  BRA `(.L_x_65) ;  /* 0xfffffffc00fc7947 */ /* 0x000fc0000383ffff */
[----:B------:R-:W-:-:S00]  /*3440*/  NOP ;  /* 0x0000000000007918 */ /* 0x000fc00000000000 */
        /* <DEDUP_REMOVED lines=11> */
.L_x_81:


//--------------------- .text._Z15find_edge_cellsP17curandStateXORWOWPb --------------------------
	.section	.text._Z15find_edge_cellsP17curandStateXORWOWPb,"ax",@progbits
	.align	128
        .global         _Z15find_edge_cellsP17curandStateXORWOWPb
        .type           _Z15find_edge_cellsP17curandStateXORWOWPb,@function
        .size           _Z15find_edge_cellsP17curandStateXORWOWPb,(.L_x_83 - _Z15find_edge_cellsP17curandStateXORWOWPb)
        .other          _Z15find_edge_cellsP17curandStateXORWOWPb,@"STO_CUDA_ENTRY STV_DEFAULT"
_Z15find_edge_cellsP17curandStateXORWOWPb:
.text._Z15find_edge_cellsP17curandStateXORWOWPb:
[----:B------:R-:W-:Y:S01]  /*0000*/  LDC R1, c[0x0][0x37c] ;  /* 0x0000df00ff017b82 */ /* 0x000fe20000000800 */
[----:B------:R-:W0:Y:S07]  /*0010*/  S2R R0, SR_TID.X ;  /* 0x0000000000007919 */ /* 0x000e2e0000002100 */
[----:B------:R-:W0:Y:S08]  /*0020*/  S2UR UR4, SR_CTAID.X ;  /* 0x00000000000479c3 */ /* 0x000e300000002500 */
[----:B------:R-:W0:Y:S02]  /*0030*/  LDC R35, c[0x0][0x360] ;  /* 0x0000d800ff237b82 */ /* 0x000e240000000800 */
[----:B0-----:R-:W-:-:S05]  /*0040*/  IMAD R35, R35, UR4, R0 ;  /* 0x0000000423237c24 */ /* 0x001fca000f8e0200 */
[----:B------:R-:W-:-:S13]  /*0050*/  ISETP.GT.U32.AND P0, PT, R35, 0x270f, PT ;  /* 0x0000270f2300780c */ /* 0x000fda0003f04070 */
[----:B------:R-:W-:Y:S05]  /*0060*/  @P0 EXIT ;  /* 0x000000000000094d */ /* 0x000fea0003800000 */
[----:B------:R-:W0:Y:S01]  /*0070*/  LDC.64 R14, c[0x0][0x380] ;  /* 0x0000e000ff0e7b82 */ /* 0x000e220000000a00 */
[----:B------:R-:W1:Y:S01]  /*0080*/  LDCU.64 UR4, c[0x0][0x358] ;  /* 0x00006b00ff0477ac */ /* 0x000e620008000a00 */
[----:B0-----:R-:W-:-:S05]  /*0090*/  IMAD.WIDE.U32 R14, R35, 0x30, R14 ;  /* 0x00000030230e7825 */ /* 0x001fca00078e000e */
[----:B-1----:R0:W5:Y:S04]  /*00a0*/  LDG.E.64 R12, desc[UR4][R14.64] ;  /* 0x000000040e0c7981 */ /* 0x002168000c1e1b00 */
[----:B------:R0:W5:Y:S04]  /*00b0*/  LDG.E.64 R10, desc[UR4][R14.64+0x8] ;  /* 0x000008040e0a7981 */ /* 0x000168000c1e1b00 */
[----:B------:R0:W5:Y:S01]  /*00c0*/  LDG.E.64 R8, desc[UR4][R14.64+0x10] ;  /* 0x000010040e087981 */ /* 0x000162000c1e1b00 */
[----:B------:R-:W-:Y:S01]  /*00d0*/  LOP3.LUT R0, R35, 0xffff, RZ, 0xc0, !PT ;  /* 0x0000ffff23007812 */ /* 0x000fe200078ec0ff */
[----:B------:R-:W-:Y:S01]  /*00e0*/  IMAD.MOV.U32 R16, RZ, RZ, -0x55555555 ;  /* 0xaaaaaaabff107424 */ /* 0x000fe200078e00ff */
[----:B------:R-:W-:Y:S01]  /*00f0*/  UMOV UR6, 0x11111111 ;  /* 0x1111111100067882 */ /* 0x000fe20000000000 */
[----:B------:R-:W-:Y:S01]  /*0100*/  IMAD.MOV.U32 R17, RZ, RZ, 0x3ffaaaaa ;  /* 0x3ffaaaaaff117424 */ /* 0x000fe200078e00ff */
[----:B------:R-:W-:Y:S01]  /*0110*/  SHF.R.U32.HI R0, RZ, 0x2, R0 ;  /* 0x00000002ff007819 */ /* 0x000fe20000011600 */
[----:B------:R-:W-:Y:S01]  /*0120*/  IMAD.MOV.U32 R3, RZ, RZ, 0x40015555 ;  /* 0x40015555ff037424 */ /* 0x000fe200078e00ff */
[----:B------:R-:W-:Y:S01]  /*0130*/  UMOV UR7, 0x3fa11111 ;  /* 0x3fa1111100077882 */ /* 0x000fe20000000000 */
[----:B------:R-:W-:Y:S01]  /*0140*/  BSSY.RECONVERGENT B0, `(.L_x_66) ;  /* 0x000011b000007945 */ /* 0x000fe20003800200 */
[----:B------:R-:W-:-:S02]  /*0150*/  LOP3.LUT R0, R0, 0xffff, RZ, 0xc0, !PT ;  /* 0x0000ffff00007812 */ /* 0x000fc400078ec0ff */
[----:B------:R-:W-:-:S03]  /*0160*/  PRMT R34, RZ, 0x7610, R34 ;  /* 0x00007610ff227816 */ /* 0x000fc60000000022 */
[----:B------:R-:W-:-:S05]  /*0170*/  IMAD R0, R0, 0x147b, RZ ;  /* 0x0000147b00007824 */ /* 0x000fca00078e02ff */
[----:B------:R-:W-:-:S04]  /*0180*/  SHF.R.U32.HI R0, RZ, 0x11, R0 ;  /* 0x00000011ff007819 */ /* 0x000fc80000011600 */
[----:B------:R-:W-:Y:S01]  /*0190*/  PRMT R2, R0, 0x9910, RZ ;  /* 0x0000991000027816 */ /* 0x000fe200000000ff */
[----:B------:R-:W1:Y:S04]  /*01a0*/  I2F.F64.U16 R6, R0 ;  /* 0x0000000000067312 */ /* 0x000e680000101800 */
[----:B------:R-:W-:-:S04]  /*01b0*/  IMAD R2, R2, 0x64, RZ ;  /* 0x0000006402027824 */ /* 0x000fc800078e02ff */
[----:B------:R-:W-:-:S05]  /*01c0*/  IMAD.MOV R2, RZ, RZ, -R2 ;  /* 0x000000ffff027224 */ /* 0x000fca00078e0a02 */
[----:B------:R-:W-:Y:S01]  /*01d0*/  PRMT R18, R2, 0x7710, RZ ;  /* 0x0000771002127816 */ /* 0x000fe200000000ff */
[----:B------:R-:W-:-:S04]  /*01e0*/  IMAD.MOV.U32 R2, RZ, RZ, 0x55555555 ;  /* 0x55555555ff027424 */ /* 0x000fc800078e00ff */
[----:B------:R-:W-:Y:S02]  /*01f0*/  IMAD.IADD R18, R35, 0x1, R18 ;  /* 0x0000000123127824 */ /* 0x000fe400078e0212 */
[----:B-1----:R-:W-:Y:S02]  /*0200*/  DFMA R6, R6, UR6, -R2 ;  /* 0x0000000606067c2b */ /* 0x002fe40008000802 */
[----:B------:R-:W1:Y:S01]  /*0210*/  I2F.F64.U16 R4, R18 ;  /* 0x0000001200047312 */ /* 0x000e620000101800 */
[----:B------:R-:W-:Y:S01]  /*0220*/  IMAD.MOV.U32 R3, RZ, RZ, RZ ;  /* 0x000000ffff037224 */ /* 0x000fe200078e00ff */
[----:B------:R-:W-:Y:S01]  /*0230*/  PRMT R2, RZ, 0x7610, R2 ;  /* 0x00007610ff027816 */ /* 0x000fe20000000002 */
[----:B01----:R-:W-:-:S11]  /*0240*/  DFMA R4, R4, UR6, -R16 ;  /* 0x0000000604047c2b */ /* 0x003fd60008000810 */
.L_x_69:
[----:B-----5:R-:W-:Y:S01]  /*0250*/  SHF.R.U32.HI R0, RZ, 0x2, R13 ;  /* 0x00000002ff007819 */ /* 0x020fe2000001160d */
[----:B------:R-:W-:Y:S01]  /*0260*/  IMAD.MOV.U32 R20, RZ, RZ, 0x0 ;  /* 0x00000000ff147424 */ /* 0x000fe200078e00ff */
[----:B------:R-:W-:Y:S01]  /*0270*/  SHF.R.U32.HI R17, RZ, 0x2, R10 ;  /* 0x00000002ff117819 */ /* 0x000fe2000001160a */
[----:B------:R-:W-:Y:S01]  /*0280*/  IMAD.MOV.U32 R21, RZ, RZ, 0x3ca00000 ;  /* 0x3ca00000ff157424 */ /* 0x000fe200078e00ff */
[----:B------:R-:W-:Y:S01]  /*0290*/  LOP3.LUT R0, R0, R13, RZ, 0x3c, !PT ;  /* 0x0000000d00007212 */ /* 0x000fe200078e3cff */
[----:B------:R-:W-:Y:S01]  /*02a0*/  IMAD.SHL.U32 R13, R9, 0x10, RZ ;  /* 0x00000010090d7824 */ /* 0x000fe200078e00ff */
[----:B------:R-:W-:Y:S01]  /*02b0*/  LOP3.LUT R17, R17, R10, RZ, 0x3c, !PT ;  /* 0x0000000a11117212 */ /* 0x000fe200078e3cff */
[----:B------:R-:W-:Y:S01]  /*02c0*/  UMOV UR6, 0x11111111 ;  /* 0x1111111100067882 */ /* 0x000fe20000000000 */
[----:B------:R-:W-:Y:S01]  /*02d0*/  UMOV UR7, 0x3fa11111 ;  /* 0x3fa1111100077882 */ /* 0x000fe20000000000 */
[C---:B------:R-:W-:Y:S01]  /*02e0*/  IMAD.SHL.U32 R16, R0.reuse, 0x2, RZ ;  /* 0x0000000200107824 */ /* 0x040fe200078e00ff */
[----:B------:R-:W-:Y:S04]  /*02f0*/  BSSY.RECONVERGENT B1, `(.L_x_67) ;  /* 0x00000f9000017945 */ /* 0x000fe80003800200 */
[----:B------:R-:W-:Y:S01]  /*0300*/  LOP3.LUT R16, R0, R16, R13, 0x96, !PT ;  /* 0x0000001000107212 */ /* 0x000fe200078e960d */
[----:B------:R-:W-:-:S03]  /*0310*/  IMAD.SHL.U32 R13, R17, 0x2, RZ ;  /* 0x00000002110d7824 */ /* 0x000fc600078e00ff */
[----:B------:R-:W-:Y:S02]  /*0320*/  LOP3.LUT R10, R16, R9, RZ, 0x3c, !PT ;  /* 0x00000009100a7212 */ /* 0x000fe400078e3cff */
[----:B------:R-:W-:Y:S02]  /*0330*/  SHF.R.U32.HI R16, RZ, 0x2, R11 ;  /* 0x00000002ff107819 */ /* 0x000fe4000001160b */
[----:B------:R-:W-:Y:S01]  /*0340*/  IADD3 R23, PT, PT, R12, 0x587c5, R10 ;  /* 0x000587c50c177810 */ /* 0x000fe20007ffe00a */
[----:B------:R-:W-:Y:S01]  /*0350*/  IMAD.SHL.U32 R0, R10, 0x10, RZ ;  /* 0x000000100a007824 */ /* 0x000fe200078e00ff */
[----:B------:R-:W-:-:S04]  /*0360*/  LOP3.LUT R16, R16, R11, RZ, 0x3c, !PT ;  /* 0x0000000b10107212 */ /* 0x000fc800078e3cff */
[----:B------:R-:W-:Y:S01]  /*0370*/  LOP3.LUT R13, R17, R13, R0, 0x96, !PT ;  /* 0x0000000d110d7212 */ /* 0x000fe200078e9600 */
[----:B------:R-:W-:Y:S01]  /*0380*/  IMAD.SHL.U32 R0, R16, 0x2, RZ ;  /* 0x0000000210007824 */ /* 0x000fe200078e00ff */
[----:B------:R-:W-:Y:S02]  /*0390*/  SHF.R.U32.HI R17, RZ, 0x2, R8 ;  /* 0x00000002ff117819 */ /* 0x000fe40000011608 */
[----:B------:R-:W-:Y:S02]  /*03a0*/  LOP3.LUT R11, R13, R10, RZ, 0x3c, !PT ;  /* 0x0000000a0d0b7212 */ /* 0x000fe400078e3cff */
[----:B------:R-:W-:Y:S02]  /*03b0*/  LOP3.LUT R17, R17, R8, RZ, 0x3c, !PT ;  /* 0x0000000811117212 */ /* 0x000fe400078e3cff */
[----:B------:R-:W-:Y:S01]  /*03c0*/  IADD3 R18, PT, PT, R12, 0xb0f8a, R11 ;  /* 0x000b0f8a0c127810 */ /* 0x000fe20007ffe00b */
[----:B------:R-:W-:-:S04]  /*03d0*/  IMAD.SHL.U32 R13, R11, 0x10, RZ ;  /* 0x000000100b0d7824 */ /* 0x000fc800078e00ff */
[----:B------:R-:W-:Y:S01]  /*03e0*/  IMAD.WIDE.U32 R18, R18, 0x200000, RZ ;  /* 0x0020000012127825 */ /* 0x000fe200078e00ff */
[----:B------:R-:W-:-:S03]  /*03f0*/  LOP3.LUT R0, R16, R0, R13, 0x96, !PT ;  /* 0x0000000010007212 */ /* 0x000fc600078e960d */
[C---:B------:R-:W-:Y:S01]  /*0400*/  IMAD.SHL.U32 R13, R17.reuse, 0x2, RZ ;  /* 0x00000002110d7824 */ /* 0x040fe200078e00ff */
[----:B------:R-:W-:Y:S02]  /*0410*/  LOP3.LUT R8, R0, R11, RZ, 0x3c, !PT ;  /* 0x0000000b00087212 */ /* 0x000fe400078e3cff */
[----:B------:R-:W-:Y:S01]  /*0420*/  LOP3.LUT R22, R18, R23, RZ, 0x3c, !PT ;  /* 0x0000001712167212 */ /* 0x000fe200078e3cff */
[----:B------:R-:W-:Y:S01]  /*0430*/  IMAD.MOV.U32 R23, RZ, RZ, R19 ;  /* 0x000000ffff177224 */ /* 0x000fe200078e0013 */
[----:B------:R-:W-:Y:S01]  /*0440*/  IADD3 R25, PT, PT, R12, 0x10974f, R8 ;  /* 0x0010974f0c197810 */ /* 0x000fe20007ffe008 */
[----:B------:R-:W-:Y:S02]  /*0450*/  IMAD.SHL.U32 R0, R8, 0x10, RZ ;  /* 0x0000001008007824 */ /* 0x000fe400078e00ff */
[----:B------:R-:W-:Y:S01]  /*0460*/  VIADD R12, R12, 0x161f14 ;  /* 0x00161f140c0c7836 */ /* 0x000fe20000000000 */
[----:B------:R0:W1:Y:S02]  /*0470*/  I2F.F64.U64 R18, R22 ;  /* 0x0000001600127312 */ /* 0x0000640000301800 */
[----:B------:R-:W-:-:S02]  /*0480*/  LOP3.LUT R13, R17, R13, R0, 0x96, !PT ;  /* 0x0000000d110d7212 */ /* 0x000fc400078e9600 */
[----:B------:R-:W-:Y:S02]  /*0490*/  PRMT R0, R34, 0x7610, R0 ;  /* 0x0000761022007816 */ /* 0x000fe40000000000 */
[----:B------:R-:W-:Y:S01]  /*04a0*/  LOP3.LUT R31, R13, R8, RZ, 0x3c, !PT ;  /* 0x000000080d1f7212 */ /* 0x000fe200078e3cff */
[----:B------:R-:W-:Y:S02]  /*04b0*/  IMAD.MOV.U32 R13, RZ, RZ, 0x1 ;  /* 0x00000001ff0d7424 */ /* 0x000fe400078e00ff */
[----:B0-----:R-:W-:Y:S02]  /*04c0*/  IMAD.MOV.U32 R22, RZ, RZ, 0x55555555 ;  /* 0x55555555ff167424 */ /* 0x001fe400078e00ff */
[----:B------:R-:W-:Y:S01]  /*04d0*/  IMAD.IADD R16, R31, 0x1, R12 ;  /* 0x000000011f107824 */ /* 0x000fe200078e020c */
[----:B------:R-:W-:Y:S01]  /*04e0*/  PRMT R34, R13, 0x7610, R34 ;  /* 0x000076100d227816 */ /* 0x000fe20000000022 */
[----:B------:R-:W-:Y:S01]  /*04f0*/  IMAD.MOV.U32 R23, RZ, RZ, 0x40015555 ;  /* 0x40015555ff177424 */ /* 0x000fe200078e00ff */
[----:B-1----:R-:W-:Y:S01]  /*0500*/  DFMA R18, R18, R20, 5.5511151231257827021e-17 ;  /* 0x3c9000001212742b */ /* 0x002fe20000000014 */
[----:B------:R-:W-:-:S04]  /*0510*/  IMAD.WIDE.U32 R16, R16, 0x200000, RZ ;  /* 0x0020000010107825 */ /* 0x000fc800078e00ff */
[----:B------:R-:W-:Y:S01]  /*0520*/  IMAD.MOV.U32 R13, RZ, RZ, R9 ;  /* 0x000000ffff0d7224 */ /* 0x000fe200078e0009 */
[----:B------:R-:W-:Y:S01]  /*0530*/  LOP3.LUT R24, R16, R25, RZ, 0x3c, !PT ;  /* 0x0000001910187212 */ /* 0x000fe200078e3cff */
[----:B------:R-:W-:Y:S01]  /*0540*/  IMAD.MOV.U32 R25, RZ, RZ, R17 ;  /* 0x000000ffff197224 */ /* 0x000fe200078e0011 */
[----:B------:R-:W-:Y:S01]  /*0550*/  DFMA R18, R18, UR6, R6 ;  /* 0x0000000612127c2b */ /* 0x000fe20008000006 */
[----:B------:R-:W-:Y:S02]  /*0560*/  IMAD.MOV.U32 R9, RZ, RZ, R31 ;  /* 0x000000ffff097224 */ /* 0x000fe400078e001f */
[----:B------:R0:W1:Y:S02]  /*0570*/  I2F.F64.U64 R16, R24 ;  /* 0x0000001800107312 */ /* 0x0000640000301800 */
[----:B0-----:R-:W-:Y:S02]  /*0580*/  IMAD.MOV.U32 R24, RZ, RZ, -0x55555555 ;  /* 0xaaaaaaabff187424 */ /* 0x001fe400078e00ff */
[----:B------:R-:W-:Y:S01]  /*0590*/  IMAD.MOV.U32 R25, RZ, RZ, 0x3ffaaaaa ;  /* 0x3ffaaaaaff197424 */ /* 0x000fe200078e00ff */
[----:B-1----:R-:W-:-:S08]  /*05a0*/  DFMA R16, R16, R20, 5.5511151231257827021e-17 ;  /* 0x3c9000001010742b */ /* 0x002fd00000000014 */
[----:B------:R-:W-:-:S08]  /*05b0*/  DFMA R16, R16, UR6, R4 ;  /* 0x0000000610107c2b */ /* 0x000fd00008000004 */
[-C--:B------:R-:W-:Y:S02]  /*05c0*/  DMUL R20, R16, R16.reuse ;  /* 0x0000001010147228 */ /* 0x080fe40000000000 */
[----:B------:R-:W-:-:S06]  /*05d0*/  DMUL R28, R18, R16 ;  /* 0x00000010121c7228 */ /* 0x000fcc0000000000 */
[C---:B------:R-:W-:Y:S02]  /*05e0*/  DFMA R20, R18.reuse, R18, -R20 ;  /* 0x000000121214722b */ /* 0x040fe40000000814 */
[----:B------:R-:W-:-:S06]  /*05f0*/  DFMA R28, R18, R16, R28 ;  /* 0x00000010121c722b */ /* 0x000fcc000000001c */
[----:B------:R-:W-:Y:S01]  /*0600*/  DADD R26, R18, R20 ;  /* 0x00000000121a7229 */ /* 0x000fe20000000014 */
[----:B------:R-:W-:Y:S01]  /*0610*/  IMAD.MOV.U32 R20, RZ, RZ, -0x55555554 ;  /* 0xaaaaaaacff147424 */ /* 0x000fe200078e00ff */
[----:B------:R-:W-:Y:S01]  /*0620*/  DADD R28, R16, R28 ;  /* 0x00000000101c7229 */ /* 0x000fe2000000001c */
[----:B------:R-:W-:-:S06]  /*0630*/  IMAD.MOV.U32 R21, RZ, RZ, 0x3ff2aaaa ;  /* 0x3ff2aaaaff157424 */ /* 0x000fcc00078e00ff */
[----:B------:R-:W-:-:S06]  /*0640*/  DSETP.GT.AND P0, PT, R26, R20, PT ;  /* 0x000000141a00722a */ /* 0x000fcc0003f04000 */
[----:B------:R-:W-:-:S06]  /*0650*/  DSETP.GEU.AND P0, PT, R26, -R22, !P0 ;  /* 0x800000161a00722a */ /* 0x000fcc000470e000 */
[----:B------:R-:W-:-:S14]  /*0660*/  DSETP.GT.OR P0, PT, |R28|, R24, !P0 ;  /* 0x000000181c00722a */ /* 0x000fdc0004704600 */
[----:B------:R-:W-:Y:S05]  /*0670*/  @P0 BRA `(.L_x_68) ;  /* 0x0000000c00000947 */ /* 0x000fea0003800000 */
[-C--:B------:R-:W-:Y:S02]  /*0680*/  DMUL R32, R28, R28.reuse ;  /* 0x0000001c1c207228 */ /* 0x080fe40000000000 */
[----:B------:R-:W-:-:S06]  /*0690*/  DMUL R30, R26, R28 ;  /* 0x0000001c1a1e7228 */ /* 0x000fcc0000000000 */
[C---:B------:R-:W-:Y:S02]  /*06a0*/  DFMA R32, R26.reuse, R26, -R32 ;  /* 0x0000001a1a20722b */ /* 0x040fe40000000820 */
[----:B------:R-:W-:-:S06]  /*06b0*/  DFMA R28, R26, R28, R30 ;  /* 0x0000001c1a1c722b */ /* 0x000fcc000000001e */
[----:B------:R-:W-:Y:S02]  /*06c0*/  DADD R26, R18, R32 ;  /* 0x00000000121a7229 */ /* 0x000fe40000000020 */
[----:B------:R-:W-:-:S06]  /*06d0*/  DADD R28, R16, R28 ;  /* 0x00000000101c7229 */ /* 0x000fcc000000001c */
        /* <DEDUP_REMOVED lines=174> */
[----:B------:R-:W-:-:S08]  /*11c0*/  DMUL R26, R32, R32 ;  /* 0x00000020201a7228 */ /* 0x000fd00000000000 */
[----:B------:R-:W-:-:S08]  /*11d0*/  DFMA R26, R30, R30, -R26 ;  /* 0x0000001e1e1a722b */ /* 0x000fd0000000081a */
[----:B------:R-:W-:Y:S02]  /*11e0*/  DADD R18, R18, R26 ;  /* 0x0000000012127229 */ /* 0x000fe4000000001a */
[----:B------:R-:W-:-:S06]  /*11f0*/  DMUL R26, R30, R32 ;  /* 0x000000201e1a7228 */ /* 0x000fcc0000000000 */
[----:B------:R-:W-:Y:S02]  /*1200*/  DSETP.GT.AND P0, PT, R18, R20, PT ;  /* 0x000000141200722a */ /* 0x000fe40003f04000 */
[----:B------:R-:W-:-:S04]  /*1210*/  DFMA R26, R30, R32, R26 ;  /* 0x000000201e1a722b */ /* 0x000fc8000000001a */
[----:B------:R-:W-:-:S04]  /*1220*/  DSETP.GEU.AND P0, PT, R18, -R22, !P0 ;  /* 0x800000161200722a */ /* 0x000fc8000470e000 */
[----:B------:R-:W-:-:S08]  /*1230*/  DADD R26, R16, R26 ;  /* 0x00000000101a7229 */ /* 0x000fd0000000001a */
[----:B------:R-:W-:-:S06]  /*1240*/  DSETP.LEU.AND P0, PT, |R26|, R24, P0 ;  /* 0x000000181a00722a */ /* 0x000fcc000070b200 */
[----:B------:R-:W-:Y:S02]  /*1250*/  SEL R0, R0, 0x1, P0 ;  /* 0x0000000100007807 */ /* 0x000fe40000000000 */
[----:B------:R-:W-:Y:S02]  /*1260*/  SEL R2, R2, 0x1, !P0 ;  /* 0x0000000102027807 */ /* 0x000fe40004000000 */
[----:B------:R-:W-:-:S07]  /*1270*/  PRMT R34, R0, 0x7610, R34 ;  /* 0x0000761000227816 */ /* 0x000fce0000000022 */
.L_x_68:
[----:B------:R-:W-:Y:S05]  /*1280*/  BSYNC.RECONVERGENT B1 ;  /* 0x0000000000017941 */ /* 0x000fea0003800200 */
.L_x_67:
[----:B------:R-:W-:Y:S02]  /*1290*/  LOP3.LUT P0, R0, R2, 0xff, RZ, 0xc0, !PT ;  /* 0x000000ff02007812 */ /* 0x000fe4000780c0ff */
[----:B------:R-:W-:Y:S02]  /*12a0*/  LOP3.LUT P2, R16, R34, 0xff, RZ, 0xc0, !PT ;  /* 0x000000ff22107812 */ /* 0x000fe4000784c0ff */
[C---:B------:R-:W-:Y:S01]  /*12b0*/  ISETP.LT.U32.AND P1, PT, R3.reuse, 0x270f, PT ;  /* 0x0000270f0300780c */ /* 0x040fe20003f21070 */
[----:B------:R-:W-:Y:S01]  /*12c0*/  VIADD R3, R3, 0x1 ;  /* 0x0000000103037836 */ /* 0x000fe20000000000 */
[----:B------:R-:W-:-:S13]  /*12d0*/  PLOP3.LUT P0, PT, P0, P2, PT, 0x2f, 0xf2 ;  /* 0x0000000000f2781c */ /* 0x000fda0000704577 */
[----:B------:R-:W-:Y:S05]  /*12e0*/  @P0 BRA P1, `(.L_x_69) ;  /* 0xffffffec00d80947 */ /* 0x000fea000083ffff */
[----:B------:R-:W-:Y:S05]  /*12f0*/  BSYNC.RECONVERGENT B0 ;  /* 0x0000000000007941 */ /* 0x000fea0003800200 */
.L_x_66:
[----:B------:R-:W0:Y:S01]  /*1300*/  LDCU.64 UR6, c[0x0][0x388] ;  /* 0x00007100ff0677ac */ /* 0x000e220008000a00 */
[----:B------:R-:W-:Y:S01]  /*1310*/  ISETP.NE.AND P0, PT, R16, RZ, PT ;  /* 0x000000ff1000720c */ /* 0x000fe20003f05270 */
[----:B------:R-:W-:Y:S03]  /*1320*/  STG.E.64 desc[UR4][R14.64+0x8], R10 ;  /* 0x0000080a0e007986 */ /* 0x000fe6000c101b04 */
[----:B------:R-:W-:Y:S01]  /*1330*/  ISETP.NE.AND P0, PT, R0, RZ, P0 ;  /* 0x000000ff0000720c */ /* 0x000fe20000705270 */
[----:B------:R-:W-:Y:S03]  /*1340*/  STG.E.64 desc[UR4][R14.64+0x10], R8 ;  /* 0x000010080e007986 */ /* 0x000fe6000c101b04 */
[----:B------:R-:W-:Y:S01]  /*1350*/  SEL R5, RZ, 0x1, !P0 ;  /* 0x00000001ff057807 */ /* 0x000fe20004000000 */
[----:B------:R-:W-:Y:S01]  /*1360*/  STG.E.64 desc[UR4][R14.64], R12 ;  /* 0x0000000c0e007986 */ /* 0x000fe2000c101b04 */
[----:B0-----:R-:W-:-:S05]  /*1370*/  IADD3 R2, P1, PT, R35, UR6, RZ ;  /* 0x0000000623027c10 */ /* 0x001fca000ff3e0ff */
[----:B------:R-:W-:-:S05]  /*1380*/  IMAD.X R3, RZ, RZ, UR7, P1 ;  /* 0x00000007ff037e24 */ /* 0x000fca00088e06ff */
[----:B------:R-:W-:Y:S01]  /*1390*/  STG.E.U8 desc[UR4][R2.64], R5 ;  /* 0x0000000502007986 */ /* 0x000fe2000c101104 */
[----:B------:R-:W-:Y:S05]  /*13a0*/  EXIT ;  /* 0x000000000000794d */ /* 0x000fea0003800000 */
.L_x_70:
        /* <DEDUP_REMOVED lines=13> */
.L_x_83:


//--------------------- .text._Z9init_randP17curandStateXORWOW --------------------------
	.section	.text._Z9init_randP17curandStateXORWOW,"ax",@progbits
	.align	128
        .global         _Z9init_randP17curandStateXORWOW
        .type           _Z9init_randP17curandStateXORWOW,@function
        .size           _Z9init_randP17curandStateXORWOW,(.L_x_84 - _Z9init_randP17curandStateXORWOW)
        .other          _Z9init_randP17curandStateXORWOW,@"STO_CUDA_ENTRY STV_DEFAULT"
_Z9init_randP17curandStateXORWOW:
.text._Z9init_randP17curandStateXORWOW:
[----:B------:R-:W-:Y:S01]  /*0000*/  LDC R1, c[0x0][0x37c] ;  /* 0x0000df00ff017b82 */ /* 0x000fe20000000800 */
[----:B------:R-:W0:Y:S07]  /*0010*/  S2R R0, SR_TID.X ;  /* 0x0000000000007919 */ /* 0x000e2e0000002100 */
[----:B------:R-:W0:Y:S01]  /*0020*/  S2UR UR6, SR_CTAID.X ;  /* 0x00000000000679c3 */ /* 0x000e220000002500 */
[----:B------:R-:W1:Y:S01]  /*0030*/  LDCU.64 UR4, c[0x0][0x358] ;  /* 0x00006b00ff0477ac */ /* 0x000e620008000a00 */
[----:B------:R-:W-:Y:S01]  /*0040*/  IMAD.MOV.U32 R2, RZ, RZ, -0x521c20b8 ;  /* 0xade3df48ff027424 */ /* 0x000fe200078e00ff */
[----:B------:R-:W-:Y:S01]  /*0050*/  BSSY.RECONVERGENT B0, `(.L_x_71) ;  /* 0x00000df000007945 */ /* 0x000fe20003800200 */
[----:B------:R-:W-:-:S02]  /*0060*/  IMAD.MOV.U32 R3, RZ, RZ, -0x24b72fbb ;  /* 0xdb48d045ff037424 */ /* 0x000fc400078e00ff */
[----:B------:R-:W-:Y:S02]  /*0070*/  IMAD.MOV.U32 R4, RZ, RZ, -0x3988a92b ;  /* 0xc67756d5ff047424 */ /* 0x000fe400078e00ff */
[----:B------:R-:W0:Y:S01]  /*0080*/  LDC R13, c[0x0][0x360] ;  /* 0x0000d800ff0d7b82 */ /* 0x000e220000000800 */
[----:B------:R-:W-:Y:S02]  /*0090*/  IMAD.MOV.U32 R5, RZ, RZ, -0x75bd8fc ;  /* 0xf8a42704ff057424 */ /* 0x000fe400078e00ff */
[----:B------:R-:W-:Y:S02]  /*00a0*/  IMAD.MOV.U32 R8, RZ, RZ, -0x23270784 ;  /* 0xdcd8f87cff087424 */ /* 0x000fe400078e00ff */
[----:B------:R-:W-:-:S03]  /*00b0*/  IMAD.MOV.U32 R9, RZ, RZ, -0x2bbabdb7 ;  /* 0xd4454249ff097424 */ /* 0x000fc600078e00ff */
[----:B------:R-:W2:Y:S01]  /*00c0*/  LDC.64 R6, c[0x0][0x380] ;  /* 0x0000e000ff067b82 */ /* 0x000ea20000000a00 */
[----:B0-----:R-:W-:-:S05]  /*00d0*/  IMAD R13, R13, UR6, R0 ;  /* 0x000000060d0d7c24 */ /* 0x001fca000f8e0200 */
[C---:B------:R-:W-:Y:S01]  /*00e0*/  ISETP.NE.AND P0, PT, R13.reuse, RZ, PT ;  /* 0x000000ff0d00720c */ /* 0x040fe20003f05270 */
[----:B--2---:R-:W-:-:S05]  /*00f0*/  IMAD.WIDE R6, R13, 0x30, R6 ;  /* 0x000000300d067825 */ /* 0x004fca00078e0206 */
[----:B-1----:R0:W-:Y:S04]  /*0100*/  STG.E.64 desc[UR4][R6.64], R2 ;  /* 0x0000000206007986 */ /* 0x0021e8000c101b04 */
[----:B------:R0:W-:Y:S04]  /*0110*/  STG.E.64 desc[UR4][R6.64+0x8], R4 ;  /* 0x0000080406007986 */ /* 0x0001e8000c101b04 */
[----:B------:R0:W-:Y:S01]  /*0120*/  STG.E.64 desc[UR4][R6.64+0x10], R8 ;  /* 0x0000100806007986 */ /* 0x0001e2000c101b04 */
[----:B------:R-:W-:Y:S05]  /*0130*/  @!P0 BRA `(.L_x_72) ;  /* 0x0000000c00408947 */ /* 0x000fea0003800000 */
[----:B------:R-:W-:Y:S01]  /*0140*/  SHF.R.S32.HI R0, RZ, 0x1f, R13 ;  /* 0x0000001fff007819 */ /* 0x000fe2000001140d */
[----:B------:R-:W-:-:S07]  /*0150*/  IMAD.MOV.U32 R12, RZ, RZ, RZ ;  /* 0x000000ffff0c7224 */ /* 0x000fce00078e00ff */
.L_x_78:
[----:B0-----:R-:W-:Y:S01]  /*0160*/  LOP3.LUT R2, R13, 0x3, RZ, 0xc0, !PT ;  /* 0x000000030d027812 */ /* 0x001fe200078ec0ff */
[----:B------:R-:W-:Y:S03]  /*0170*/  BSSY.RECONVERGENT B1, `(.L_x_73) ;  /* 0x00000c6000017945 */ /* 0x000fe60003800200 */
[----:B------:R-:W-:-:S04]  /*0180*/  ISETP.NE.U32.AND P0, PT, R2, RZ, PT ;  /* 0x000000ff0200720c */ /* 0x000fc80003f05070 */
[----:B------:R-:W-:-:S13]  /*0190*/  ISETP.NE.AND.EX P0, PT, RZ, RZ, PT, P0 ;  /* 0x000000ffff00720c */ /* 0x000fda0003f05300 */
[----:B------:R-:W-:Y:S05]  /*01a0*/  @!P0 BRA `(.L_x_74) ;  /* 0x0000000c00088947 */ /* 0x000fea0003800000 */
[----:B------:R-:W0:Y:S01]  /*01b0*/  LDC.64 R8, c[0x4][RZ] ;  /* 0x01000000ff087b82 */ /* 0x000e220000000a00 */
[----:B------:R-:W-:Y:S02]  /*01c0*/  IMAD.MOV.U32 R14, RZ, RZ, RZ ;  /* 0x000000ffff0e7224 */ /* 0x000fe400078e00ff */
[----:B0-----:R-:W-:-:S07]  /*01d0*/  IMAD.WIDE.U32 R8, R12, 0xc80, R8 ;  /* 0x00000c800c087825 */ /* 0x001fce00078e0008 */
.L_x_77:
[----:B0-----:R-:W-:Y:S01]  /*01e0*/  IMAD.MOV.U32 R15, RZ, RZ, RZ ;  /* 0x000000ffff0f7224 */ /* 0x001fe200078e00ff */
[----:B------:R-:W-:Y:S01]  /*01f0*/  CS2R R2, SRZ ;  /* 0x0000000000027805 */ /* 0x000fe2000001ff00 */
[----:B------:R-:W-:Y:S01]  /*0200*/  IMAD.MOV.U32 R17, RZ, RZ, RZ ;  /* 0x000000ffff117224 */ /* 0x000fe200078e00ff */
[----:B------:R-:W-:-:S07]  /*0210*/  CS2R R4, SRZ ;  /* 0x0000000000047805 */ /* 0x000fce000001ff00 */
.L_x_76:
[----:B------:R-:W-:-:S05]  /*0220*/  IMAD.WIDE.U32 R10, R17, 0x4, R6 ;  /* 0x00000004110a7825 */ /* 0x000fca00078e0006 */
[----:B------:R0:W5:Y:S01]  /*0230*/  LDG.E R16, desc[UR4][R10.64+0x4] ;  /* 0x000004040a107981 */ /* 0x000162000c1e1900 */
[----:B------:R-:W-:-:S07]  /*0240*/  IMAD.MOV.U32 R19, RZ, RZ, RZ ;  /* 0x000000ffff137224 */ /* 0x000fce00078e00ff */
.L_x_75:
[----:B-----5:R-:W-:Y:S01]  /*0250*/  SHF.R.U32.HI R24, RZ, R19, R16 ;  /* 0x00000013ff187219 */ /* 0x020fe20000011610 */
[----:B0-----:R-:W-:-:S03]  /*0260*/  IMAD.SHL.U32 R10, R17, 0x20, RZ ;  /* 0x00000020110a7824 */ /* 0x001fc600078e00ff */
[----:B------:R-:W-:Y:S01]  /*0270*/  LOP3.LUT R11, R24, 0x1, RZ, 0xc0, !PT ;  /* 0x00000001180b7812 */ /* 0x000fe200078ec0ff */
[----:B------:R-:W-:-:S03]  /*0280*/  IMAD.IADD R10, R10, 0x1, R19 ;  /* 0x000000010a0a7824 */ /* 0x000fc600078e0213 */
[----:B------:R-:W-:Y:S01]  /*0290*/  ISETP.NE.U32.AND P0, PT, R11, 0x1, PT ;  /* 0x000000010b00780c */ /* 0x000fe20003f05070 */
[----:B------:R-:W-:-:S03]  /*02a0*/  IMAD R11, R10, 0x5, RZ ;  /* 0x000000050a0b7824 */ /* 0x000fc600078e02ff */
[----:B------:R-:W-:Y:S01]  /*02b0*/  R2P PR, R24, 0x7e ;  /* 0x0000007e18007804 */ /* 0x000fe20000000000 */
[----:B------:R-:W-:-:S08]  /*02c0*/  IMAD.WIDE.U32 R10, R11, 0x4, R8 ;  /* 0x000000040b0a7825 */ /* 0x000fd000078e0008 */
[----:B------:R-:W2:Y:S04]  /*02d0*/  @!P0 LDG.E R18, desc[UR4][R10.64] ;  /* 0x000000040a128981 */ /* 0x000ea8000c1e1900 */
[----:B------:R-:W3:Y:S04]  /*02e0*/  @!P0 LDG.E R20, desc[UR4][R10.64+0x10] ;  /* 0x000010040a148981 */ /* 0x000ee8000c1e1900 */
[----:B------:R-:W4:Y:S04]  /*02f0*/  @P1 LDG.E R22, desc[UR4][R10.64+0x14] ;  /* 0x000014040a161981 */ /* 0x000f28000c1e1900 */
[----:B------:R-:W4:Y:S04]  /*0300*/  @P2 LDG.E R26, desc[UR4][R10.64+0x28] ;  /* 0x000028040a1a2981 */ /* 0x000f28000c1e1900 */
[----:B------:R-:W4:Y:S04]  /*0310*/  @!P0 LDG.E R21, desc[UR4][R10.64+0x4] ;  /* 0x000004040a158981 */ /* 0x000f28000c1e1900 */
[----:B------:R-:W4:Y:S04]  /*0320*/  @!P0 LDG.E R23, desc[UR4][R10.64+0xc] ;  /* 0x00000c040a178981 */ /* 0x000f28000c1e1900 */
[----:B------:R-:W4:Y:S04]  /*0330*/  @P1 LDG.E R25, desc[UR4][R10.64+0x18] ;  /* 0x000018040a191981 */ /* 0x000f28000c1e1900 */
[----:B------:R-:W4:Y:S04]  /*0340*/  @P3 LDG.E R28, desc[UR4][R10.64+0x3c] ;  /* 0x00003c040a1c3981 */ /* 0x000f28000c1e1900 */
[----:B------:R-:W4:Y:S01]  /*0350*/  @P6 LDG.E R27, desc[UR4][R10.64+0x7c] ;  /* 0x00007c040a1b6981 */ /* 0x000f22000c1e1900 */
[----:B--2---:R-:W-:-:S03]  /*0360*/  @!P0 LOP3.LUT R15, R15, R18, RZ, 0x3c, !PT ;  /* 0x000000120f0f8212 */ /* 0x004fc600078e3cff */
[----:B------:R-:W2:Y:S01]  /*0370*/  @!P0 LDG.E R18, desc[UR4][R10.64+0x8] ;  /* 0x000008040a128981 */ /* 0x000ea2000c1e1900 */
[----:B---3--:R-:W-:-:S03]  /*0380*/  @!P0 LOP3.LUT R3, R3, R20, RZ, 0x3c, !PT ;  /* 0x0000001403038212 */ /* 0x008fc600078e3cff */
[----:B------:R-:W3:Y:S01]  /*0390*/  @P1 LDG.E R20, desc[UR4][R10.64+0x24] ;  /* 0x000024040a141981 */ /* 0x000ee2000c1e1900 */
[----:B----4-:R-:W-:-:S03]  /*03a0*/  @P1 LOP3.LUT R15, R15, R22, RZ, 0x3c, !PT ;  /* 0x000000160f0f1212 */ /* 0x010fc600078e3cff */
[----:B------:R-:W4:Y:S01]  /*03b0*/  @P2 LDG.E R22, desc[UR4][R10.64+0x38] ;  /* 0x000038040a162981 */ /* 0x000f22000c1e1900 */
[----:B------:R-:W-:-:S03]  /*03c0*/  @P2 LOP3.LUT R15, R15, R26, RZ, 0x3c, !PT ;  /* 0x0000001a0f0f2212 */ /* 0x000fc600078e3cff */
[----:B------:R-:W4:Y:S01]  /*03d0*/  @P4 LDG.E R26, desc[UR4][R10.64+0x50] ;  /* 0x000050040a1a4981 */ /* 0x000f22000c1e1900 */
[----:B------:R-:W-:-:S03]  /*03e0*/  @!P0 LOP3.LUT R4, R4, R21, RZ, 0x3c, !PT ;  /* 0x0000001504048212 */ /* 0x000fc600078e3cff */
[----:B------:R-:W4:Y:S01]  /*03f0*/  @P1 LDG.E R21, desc[UR4][R10.64+0x20] ;  /* 0x000020040a151981 */ /* 0x000f22000c1e1900 */
[----:B------:R-:W-:-:S03]  /*0400*/  @!P0 LOP3.LUT R2, R2, R23, RZ, 0x3c, !PT ;  /* 0x0000001702028212 */ /* 0x000fc600078e3cff */
[----:B------:R-:W4:Y:S01]  /*0410*/  @P2 LDG.E R23, desc[UR4][R10.64+0x2c] ;  /* 0x00002c040a172981 */ /* 0x000f22000c1e1900 */
[----:B------:R-:W-:-:S03]  /*0420*/  @P1 LOP3.LUT R4, R4, R25, RZ, 0x3c, !PT ;  /* 0x0000001904041212 */ /* 0x000fc600078e3cff */
[----:B------:R-:W4:Y:S01]  /*0430*/  @P2 LDG.E R25, desc[UR4][R10.64+0x34] ;  /* 0x000034040a192981 */ /* 0x000f22000c1e1900 */
[----:B--2---:R-:W-:-:S03]  /*0440*/  @!P0 LOP3.LUT R5, R5, R18, RZ, 0x3c, !PT ;  /* 0x0000001205058212 */ /* 0x004fc600078e3cff */
[----:B------:R-:W2:Y:S01]  /*0450*/  @P1 LDG.E R18, desc[UR4][R10.64+0x1c] ;  /* 0x00001c040a121981 */ /* 0x000ea2000c1e1900 */
[----:B---3--:R-:W-:-:S03]  /*0460*/  @P1 LOP3.LUT R3, R3, R20, RZ, 0x3c, !PT ;  /* 0x0000001403031212 */ /* 0x008fc600078e3cff */
[----:B------:R-:W3:Y:S01]  /*0470*/  @P2 LDG.E R20, desc[UR4][R10.64+0x30] ;  /* 0x000030040a142981 */ /* 0x000ee2000c1e1900 */
[----:B----4-:R-:W-:-:S03]  /*0480*/  @P2 LOP3.LUT R3, R3, R22, RZ, 0x3c, !PT ;  /* 0x0000001603032212 */ /* 0x010fc600078e3cff */
[----:B------:R-:W4:Y:S01]  /*0490*/  @P3 LDG.E R22, desc[UR4][R10.64+0x4c] ;  /* 0x00004c040a163981 */ /* 0x000f22000c1e1900 */
[----:B------:R-:W-:-:S04]  /*04a0*/  @P3 LOP3.LUT R15, R15, R28, RZ, 0x3c, !PT ;  /* 0x0000001c0f0f3212 */ /* 0x000fc800078e3cff */
[----:B------:R-:W-:Y:S02]  /*04b0*/  @P4 LOP3.LUT R15, R15, R26, RZ, 0x3c, !PT ;  /* 0x0000001a0f0f4212 */ /* 0x000fe400078e3cff */
[----:B------:R-:W-:Y:S01]  /*04c0*/  @P1 LOP3.LUT R2, R2, R21, RZ, 0x3c, !PT ;  /* 0x0000001502021212 */ /* 0x000fe200078e3cff */
[----:B------:R-:W4:Y:S04]  /*04d0*/  @P5 LDG.E R26, desc[UR4][R10.64+0x64] ;  /* 0x000064040a1a5981 */ /* 0x000f28000c1e1900 */
[----:B------:R-:W4:Y:S01]  /*04e0*/  @P3 LDG.E R21, desc[UR4][R10.64+0x40] ;  /* 0x000040040a153981 */ /* 0x000f22000c1e1900 */
[----:B------:R-:W-:Y:S02]  /*04f0*/  @P2 LOP3.LUT R4, R4, R23, RZ, 0x3c, !PT ;  /* 0x0000001704042212 */ /* 0x000fe400078e3cff */
[----:B------:R-:W-:Y:S01]  /*0500*/  @P2 LOP3.LUT R2, R2, R25, RZ, 0x3c, !PT ;  /* 0x0000001902022212 */ /* 0x000fe200078e3cff */
[----:B------:R-:W4:Y:S04]  /*0510*/  @P3 LDG.E R23, desc[UR4][R10.64+0x48] ;  /* 0x000048040a173981 */ /* 0x000f28000c1e1900 */
[----:B------:R-:W4:Y:S01]  /*0520*/  @P4 LDG.E R25, desc[UR4][R10.64+0x54] ;  /* 0x000054040a194981 */ /* 0x000f22000c1e1900 */
[----:B--2---:R-:W-:-:S03]  /*0530*/  @P1 LOP3.LUT R5, R5, R18, RZ, 0x3c, !PT ;  /* 0x0000001205051212 */ /* 0x004fc600078e3cff */
[----:B------:R-:W2:Y:S01]  /*0540*/  @P3 LDG.E R18, desc[UR4][R10.64+0x44] ;  /* 0x000044040a123981 */ /* 0x000ea2000c1e1900 */
[----:B---3--:R-:W-:-:S03]  /*0550*/  @P2 LOP3.LUT R5, R5, R20, RZ, 0x3c, !PT ;  /* 0x0000001405052212 */ /* 0x008fc600078e3cff */
[----:B------:R-:W3:Y:S01]  /*0560*/  @P4 LDG.E R20, desc[UR4][R10.64+0x58] ;  /* 0x000058040a144981 */ /* 0x000ee2000c1e1900 */
[----:B----4-:R-:W-:-:S03]  /*0570*/  @P3 LOP3.LUT R3, R3, R22, RZ, 0x3c, !PT ;  /* 0x0000001603033212 */ /* 0x010fc600078e3cff */
[----:B------:R-:W4:Y:S01]  /*0580*/  @P4 LDG.E R22, desc[UR4][R10.64+0x60] ;  /* 0x000060040a164981 */ /* 0x000f22000c1e1900 */
[----:B------:R-:W-:Y:S02]  /*0590*/  LOP3.LUT P0, RZ, R24, 0x80, RZ, 0xc0, !PT ;  /* 0x0000008018ff7812 */ /* 0x000fe4000780c0ff */
[----:B------:R-:W-:Y:S02]  /*05a0*/  @P5 LOP3.LUT R15, R15, R26, RZ, 0x3c, !PT ;  /* 0x0000001a0f0f5212 */ /* 0x000fe400078e3cff */
[----:B------:R-:W4:Y:S01]  /*05b0*/  @P6 LDG.E R26, desc[UR4][R10.64+0x78] ;  /* 0x000078040a1a6981 */ /* 0x000f22000c1e1900 */
[----:B------:R-:W-:-:S03]  /*05c0*/  @P3 LOP3.LUT R4, R4, R21, RZ, 0x3c, !PT ;  /* 0x0000001504043212 */ /* 0x000fc600078e3cff */
[----:B------:R-:W4:Y:S01]  /*05d0*/  @P4 LDG.E R21, desc[UR4][R10.64+0x5c] ;  /* 0x00005c040a154981 */ /* 0x000f22000c1e1900 */
[----:B------:R-:W-:-:S03]  /*05e0*/  @P3 LOP3.LUT R2, R2, R23, RZ, 0x3c, !PT ;  /* 0x0000001702023212 */ /* 0x000fc600078e3cff */
[----:B------:R-:W4:Y:S01]  /*05f0*/  @P5 LDG.E R23, desc[UR4][R10.64+0x68] ;  /* 0x000068040a175981 */ /* 0x000f22000c1e1900 */
[----:B------:R-:W-:-:S03]  /*0600*/  @P4 LOP3.LUT R4, R4, R25, RZ, 0x3c, !PT ;  /* 0x0000001904044212 */ /* 0x000fc600078e3cff */
[----:B------:R-:W4:Y:S01]  /*0610*/  @P5 LDG.E R25, desc[UR4][R10.64+0x70] ;  /* 0x000070040a195981 */ /* 0x000f22000c1e1900 */
[----:B--2---:R-:W-:-:S03]  /*0620*/  @P3 LOP3.LUT R5, R5, R18, RZ, 0x3c, !PT ;  /* 0x0000001205053212 */ /* 0x004fc600078e3cff */
[----:B------:R-:W2:Y:S01]  /*0630*/  @P5 LDG.E R18, desc[UR4][R10.64+0x6c] ;  /* 0x00006c040a125981 */ /* 0x000ea2000c1e1900 */
[----:B---3--:R-:W-:-:S03]  /*0640*/  @P4 LOP3.LUT R5, R5, R20, RZ, 0x3c, !PT ;  /* 0x0000001405054212 */ /* 0x008fc600078e3cff */
[----:B------:R-:W3:Y:S01]  /*0650*/  @P5 LDG.E R20, desc[UR4][R10.64+0x74] ;  /* 0x000074040a145981 */ /* 0x000ee2000c1e1900 */
[----:B----4-:R-:W-:-:S03]  /*0660*/  @P4 LOP3.LUT R3, R3, R22, RZ, 0x3c, !PT ;  /* 0x0000001603034212 */ /* 0x010fc600078e3cff */
[----:B------:R-:W4:Y:S01]  /*0670*/  @P0 LDG.E R22, desc[UR4][R10.64+0x8c] ;  /* 0x00008c040a160981 */ /* 0x000f22000c1e1900 */
[----:B------:R-:W-:-:S03]  /*0680*/  @P6 LOP3.LUT R15, R15, R26, RZ, 0x3c, !PT ;  /* 0x0000001a0f0f6212 */ /* 0x000fc600078e3cff */
        /* <DEDUP_REMOVED lines=13> */
[----:B------:R-:W-:Y:S02]  /*0760*/  @P6 LOP3.LUT R4, R4, R27, RZ, 0x3c, !PT ;  /* 0x0000001b04046212 */ /* 0x000fe400078e3cff */
[----:B------:R-:W-:Y:S02]  /*0770*/  @P6 LOP3.LUT R2, R2, R21, RZ, 0x3c, !PT ;  /* 0x0000001502026212 */ /* 0x000fe400078e3cff */
[----:B------:R-:W-:Y:S02]  /*0780*/  @P0 LOP3.LUT R4, R4, R23, RZ, 0x3c, !PT ;  /* 0x0000001704040212 */ /* 0x000fe400078e3cff */
[----:B------:R-:W-:Y:S02]  /*0790*/  @P0 LOP3.LUT R2, R2, R25, RZ, 0x3c, !PT ;  /* 0x0000001902020212 */ /* 0x000fe400078e3cff */
[----:B--2---:R-:W-:Y:S02]  /*07a0*/  @P6 LOP3.LUT R5, R5, R18, RZ, 0x3c, !PT ;  /* 0x0000001205056212 */ /* 0x004fe400078e3cff */
[----:B---3--:R-:W-:-:S02]  /*07b0*/  @P6 LOP3.LUT R3, R3, R20, RZ, 0x3c, !PT ;  /* 0x0000001403036212 */ /* 0x008fc400078e3cff */
[----:B----4-:R-:W-:Y:S02]  /*07c0*/  @P0 LOP3.LUT R5, R5, R22, RZ, 0x3c, !PT ;  /* 0x0000001605050212 */ /* 0x010fe400078e3cff */
[----:B------:R-:W-:Y:S02]  /*07d0*/  @P0 LOP3.LUT R3, R3, R26, RZ, 0x3c, !PT ;  /* 0x0000001a03030212 */ /* 0x000fe400078e3cff */
[----:B------:R-:W-:-:S13]  /*07e0*/  R2P PR, R24.B1, 0x7f ;  /* 0x0000007f18007804 */ /* 0x000fda0000001000 */
[----:B------:R-:W2:Y:S04]  /*07f0*/  @P0 LDG.E R18, desc[UR4][R10.64+0xa0] ;  /* 0x0000a0040a120981 */ /* 0x000ea8000c1e1900 */
[----:B------:R-:W3:Y:S04]  /*0800*/  @P1 LDG.E R22, desc[UR4][R10.64+0xb4] ;  /* 0x0000b4040a161981 */ /* 0x000ee8000c1e1900 */
[----:B------:R-:W4:Y:S04]  /*0810*/  @P2 LDG.E R26, desc[UR4][R10.64+0xc8] ;  /* 0x0000c8040a1a2981 */ /* 0x000f28000c1e1900 */
[----:B------:R-:W4:Y:S04]  /*0820*/  @P3 LDG.E R28, desc[UR4][R10.64+0xdc] ;  /* 0x0000dc040a1c3981 */ /* 0x000f28000c1e1900 */
[----:B------:R-:W4:Y:S04]  /*0830*/  @P0 LDG.E R23, desc[UR4][R10.64+0xa4] ;  /* 0x0000a4040a170981 */ /* 0x000f28000c1e1900 */
[----:B------:R-:W4:Y:S04]  /*0840*/  @P0 LDG.E R20, desc[UR4][R10.64+0xa8] ;  /* 0x0000a8040a140981 */ /* 0x000f28000c1e1900 */
[----:B------:R-:W4:Y:S04]  /*0850*/  @P4 LDG.E R25, desc[UR4][R10.64+0xf0] ;  /* 0x0000f0040a194981 */ /* 0x000f28000c1e1900 */
        /* <DEDUP_REMOVED lines=21> */
[----:B------:R-:W-:Y:S02]  /*09b0*/  LOP3.LUT P0, RZ, R24, 0x8000, RZ, 0xc0, !PT ;  /* 0x0000800018ff7812 */ /* 0x000fe4000780c0ff */
[----:B----4-:R-:W-:Y:S01]  /*09c0*/  @P5 LOP3.LUT R15, R15, R26, RZ, 0x3c, !PT ;  /* 0x0000001a0f0f5212 */ /* 0x010fe200078e3cff */
[----:B------:R-:W4:Y:S04]  /*09d0*/  @P3 LDG.E R24, desc[UR4][R10.64+0xe4] ;  /* 0x0000e4040a183981 */ /* 0x000f28000c1e1900 */
[----:B------:R-:W2:Y:S01]  /*09e0*/  @P6 LDG.E R26, desc[UR4][R10.64+0x118] ;  /* 0x000118040a1a6981 */ /* 0x000ea2000c1e1900 */
        /* <DEDUP_REMOVED lines=8> */
[----:B---3--:R-:W-:-:S03]  /*0a70*/  @P2 LOP3.LUT R3, R3, R22, RZ, 0x3c, !PT ;  /* 0x0000001603032212 */ /* 0x008fc600078e3cff */
[----:B------:R-:W3:Y:S01]  /*0a80*/  @P4 LDG.E R22, desc[UR4][R10.64+0x100] ;  /* 0x000100040a164981 */ /* 0x000ee2000c1e1900 */
[----:B--2---:R-:W-:-:S03]  /*0a90*/  @P6 LOP3.LUT R15, R15, R26, RZ, 0x3c, !PT ;  /* 0x0000001a0f0f6212 */ /* 0x004fc600078e3cff */
[----:B------:R-:W2:Y:S01]  /*0aa0*/  @P0 LDG.E R26, desc[UR4][R10.64+0x12c] ;  /* 0x00012c040a1a0981 */ /* 0x000ea2000c1e1900 */
[----:B----4-:R-:W-:-:S03]  /*0ab0*/  @P2 LOP3.LUT R2, R2, R23, RZ, 0x3c, !PT ;  /* 0x0000001702022212 */ /* 0x010fc600078e3cff */
[----:B------:R-:W4:Y:S01]  /*0ac0*/  @P4 LDG.E R23, desc[UR4][R10.64+0xfc] ;  /* 0x0000fc040a174981 */ /* 0x000f22000c1e1900 */
[----:B------:R-:W-:-:S03]  /*0ad0*/  @P2 LOP3.LUT R5, R5, R20, RZ, 0x3c, !PT ;  /* 0x0000001405052212 */ /* 0x000fc600078e3cff */
[----:B------:R-:W4:Y:S01]  /*0ae0*/  @P4 LDG.E R20, desc[UR4][R10.64+0xf8] ;  /* 0x0000f8040a144981 */ /* 0x000f22000c1e1900 */
[----:B------:R-:W-:Y:S02]  /*0af0*/  @P3 LOP3.LUT R2, R2, R27, RZ, 0x3c, !PT ;  /* 0x0000001b02023212 */ /* 0x000fe400078e3cff */
[----:B------:R-:W-:Y:S01]  /*0b00*/  @P3 LOP3.LUT R4, R4, R25, RZ, 0x3c, !PT ;  /* 0x0000001904043212 */ /* 0x000fe200078e3cff */
[----:B------:R-:W4:Y:S01]  /*0b10*/  @P5 LDG.E R27, desc[UR4][R10.64+0x110] ;  /* 0x000110040a1b5981 */ /* 0x000f22000c1e1900 */
[----:B------:R-:W-:-:S03]  /*0b20*/  @P3 LOP3.LUT R5, R5, R24, RZ, 0x3c, !PT ;  /* 0x0000001805053212 */ /* 0x000fc600078e3cff */
[----:B------:R-:W4:Y:S04]  /*0b30*/  @P5 LDG.E R25, desc[UR4][R10.64+0x108] ;  /* 0x000108040a195981 */ /* 0x000f28000c1e1900 */
        /* <DEDUP_REMOVED lines=19> */
[----:B------:R-:W-:-:S05]  /*0c70*/  VIADD R19, R19, 0x10 ;  /* 0x0000001013137836 */ /* 0x000fca0000000000 */
[----:B------:R-:W-:Y:S02]  /*0c80*/  ISETP.NE.AND P1, PT, R19, 0x20, PT ;  /* 0x000000201300780c */ /* 0x000fe40003f25270 */
[----:B------:R-:W-:Y:S02]  /*0c90*/  @P5 LOP3.LUT R3, R3, R18, RZ, 0x3c, !PT ;  /* 0x0000001203035212 */ /* 0x000fe400078e3cff */
[----:B------:R-:W-:Y:S02]  /*0ca0*/  @P6 LOP3.LUT R4, R4, R21, RZ, 0x3c, !PT ;  /* 0x0000001504046212 */ /* 0x000fe400078e3cff */
[----:B---3--:R-:W-:-:S04]  /*0cb0*/  @P6 LOP3.LUT R3, R3, R22, RZ, 0x3c, !PT ;  /* 0x0000001603036212 */ /* 0x008fc800078e3cff */
[----:B--2---:R-:W-:Y:S02]  /*0cc0*/  @P0 LOP3.LUT R3, R3, R26, RZ, 0x3c, !PT ;  /* 0x0000001a03030212 */ /* 0x004fe400078e3cff */
[----:B----4-:R-:W-:Y:S02]  /*0cd0*/  @P6 LOP3.LUT R2, R2, R23, RZ, 0x3c, !PT ;  /* 0x0000001702026212 */ /* 0x010fe400078e3cff */
[----:B------:R-:W-:Y:S02]  /*0ce0*/  @P6 LOP3.LUT R5, R5, R20, RZ, 0x3c, !PT ;  /* 0x0000001405056212 */ /* 0x000fe400078e3cff */
[----:B------:R-:W-:Y:S02]  /*0cf0*/  @P0 LOP3.LUT R2, R2, R27, RZ, 0x3c, !PT ;  /* 0x0000001b02020212 */ /* 0x000fe400078e3cff */
[----:B------:R-:W-:Y:S02]  /*0d00*/  @P0 LOP3.LUT R4, R4, R25, RZ, 0x3c, !PT ;  /* 0x0000001904040212 */ /* 0x000fe400078e3cff */
[----:B------:R-:W-:Y:S01]  /*0d10*/  @P0 LOP3.LUT R5, R5, R24, RZ, 0x3c, !PT ;  /* 0x0000001805050212 */ /* 0x000fe200078e3cff */
[----:B------:R-:W-:Y:S06]  /*0d20*/  @P1 BRA `(.L_x_75) ;  /* 0xfffffff400481947 */ /* 0x000fec000383ffff */
[----:B------:R-:W-:-:S05]  /*0d30*/  VIADD R17, R17, 0x1 ;  /* 0x0000000111117836 */ /* 0x000fca0000000000 */
[----:B------:R-:W-:-:S13]  /*0d40*/  ISETP.NE.AND P0, PT, R17, 0x5, PT ;  /* 0x000000051100780c */ /* 0x000fda0003f05270 */
[----:B------:R-:W-:Y:S05]  /*0d50*/  @P0 BRA `(.L_x_76) ;  /* 0xfffffff400300947 */ /* 0x000fea000383ffff */
[----:B------:R0:W-:Y:S01]  /*0d60*/  STG.E.64 desc[UR4][R6.64+0x8], R4 ;  /* 0x0000080406007986 */ /* 0x0001e2000c101b04 */
[----:B------:R-:W-:Y:S01]  /*0d70*/  VIADD R14, R14, 0x1 ;  /* 0x000000010e0e7836 */ /* 0x000fe20000000000 */
[----:B------:R-:W-:Y:S02]  /*0d80*/  LOP3.LUT R11, R13, 0x3, RZ, 0xc0, !PT ;  /* 0x000000030d0b7812 */ /* 0x000fe400078ec0ff */
[----:B------:R0:W-:Y:S02]  /*0d90*/  STG.E.64 desc[UR4][R6.64+0x10], R2 ;  /* 0x0000100206007986 */ /* 0x0001e4000c101b04 */
[----:B------:R-:W-:Y:S02]  /*0da0*/  ISETP.GE.U32.AND P0, PT, R14, R11, PT ;  /* 0x0000000b0e00720c */ /* 0x000fe40003f06070 */
[----:B------:R0:W-:Y:S11]  /*0db0*/  STG.E desc[UR4][R6.64+0x4], R15 ;  /* 0x0000040f06007986 */ /* 0x0001f6000c101904 */
[----:B------:R-:W-:Y:S05]  /*0dc0*/  @!P0 BRA `(.L_x_77) ;  /* 0xfffffff400048947 */ /* 0x000fea000383ffff */
.L_x_74:
[----:B------:R-:W-:Y:S05]  /*0dd0*/  BSYNC.RECONVERGENT B1 ;  /* 0x0000000000017941 */ /* 0x000fea0003800200 */
.L_x_73:
[C---:B------:R-:W-:Y:S01]  /*0de0*/  ISETP.GT.U32.AND P0, PT, R13.reuse, 0x3, PT ;  /* 0x000000030d00780c */ /* 0x040fe20003f04070 */
[----:B------:R-:W-:Y:S01]  /*0df0*/  VIADD R12, R12, 0x1 ;  /* 0x000000010c0c7836 */ /* 0x000fe20000000000 */
[--C-:B------:R-:W-:Y:S02]  /*0e00*/  SHF.R.U64 R13, R13, 0x2, R0.reuse ;  /* 0x000000020d0d7819 */ /* 0x100fe40000001200 */
[----:B------:R-:W-:Y:S02]  /*0e10*/  ISETP.GT.U32.AND.EX P0, PT, R0, RZ, PT, P0 ;  /* 0x000000ff0000720c */ /* 0x000fe40003f04100 */
[----:B------:R-:W-:-:S11]  /*0e20*/  SHF.R.U32.HI R0, RZ, 0x2, R0 ;  /* 0x00000002ff007819 */ /* 0x000fd60000011600 */
[----:B------:R-:W-:Y:S05]  /*0e30*/  @P0 BRA `(.L_x_78) ;  /* 0xfffffff000c80947 */ /* 0x000fea000383ffff */
.L_x_72:
[----:B------:R-:W-:Y:S05]  /*0e40*/  BSYNC.RECONVERGENT B0 ;  /* 0x0000000000007941 */ /* 0x000fea0003800200 */
.L_x_71:
[----:B------:R-:W-:Y:S04]  /*0e50*/  STG.E.64 desc[UR4][R6.64+0x18], RZ ;  /* 0x000018ff06007986 */ /* 0x000fe8000c101b04 */
[----:B------:R-:W-:Y:S04]  /*0e60*/  STG.E desc[UR4][R6.64+0x20], RZ ;  /* 0x000020ff06007986 */ /* 0x000fe8000c101904 */
[----:B------:R-:W-:Y:S01]  /*0e70*/  STG.E.64 desc[UR4][R6.64+0x28], RZ ;  /* 0x000028ff06007986 */ /* 0x000fe2000c101b04 */
[----:B------:R-:W-:Y:S05]  /*0e80*/  EXIT ;  /* 0x000000000000794d */ /* 0x000fea0003800000 */
.L_x_79:
        /* <DEDUP_REMOVED lines=15> */
.L_x_84:


//--------------------- .nv.global.init           --------------------------
	.section	.nv.global.init,"aw",@progbits
	.align	4
.nv.global.init:
	.type		mrg32k3aM1SubSeq,@object
	.size		mrg32k3aM1SubSeq,(mrg32k3aM2SubSeq - mrg32k3aM1SubSeq)
mrg32k3aM1SubSeq:
        /*0000*/ 	.byte	0x0b, 0xcc, 0xee, 0x04, 0x73, 0x29, 0x8b, 0x6f, 0xf6, 0x53, 0x03, 0xf6, 0x23, 0xf6, 0xea, 0xda
        /* <DEDUP_REMOVED lines=125> */
	.type		mrg32k3aM2SubSeq,@object
	.size		mrg32k3aM2SubSeq,(mrg32k3aM1 - mrg32k3aM2SubSeq)
mrg32k3aM2SubSeq:
        /* <DEDUP_REMOVED lines=126> */
	.type		mrg32k3aM1,@object
	.size		mrg32k3aM1,(mrg32k3aM1Seq - mrg32k3aM1)
mrg32k3aM1:
        /* <DEDUP_REMOVED lines=144> */
	.type		mrg32k3aM1Seq,@object
	.size		mrg32k3aM1Seq,(mrg32k3aM2 - mrg32k3aM1Seq)
mrg32k3aM1Seq:
        /* <DEDUP_REMOVED lines=144> */
	.type		mrg32k3aM2,@object
	.size		mrg32k3aM2,(mrg32k3aM2Seq - mrg32k3aM2)
mrg32k3aM2:
        /* <DEDUP_REMOVED lines=144> */
	.type		mrg32k3aM2Seq,@object
	.size		mrg32k3aM2Seq,(precalc_xorwow_matrix - mrg32k3aM2Seq)
mrg32k3aM2Seq:
        /* <DEDUP_REMOVED lines=144> */
	.type		precalc_xorwow_matrix,@object
	.size		precalc_xorwow_matrix,(precalc_xorwow_offset_matrix - precalc_xorwow_matrix)
precalc_xorwow_matrix:
        /* <DEDUP_REMOVED lines=6400> */
	.type		precalc_xorwow_offset_matrix,@object
	.size		precalc_xorwow_offset_matrix,(.L_1 - precalc_xorwow_offset_matrix)
precalc_xorwow_offset_matrix:
        /* <DEDUP_REMOVED lines=6400> */
.L_1:


//--------------------- .nv.shared.reserved.0     --------------------------
	.section	.nv.shared.reserved.0,"aw",@nobits
	.weak		__nv_reservedSMEM_offset_0_alias
	.size		__nv_reservedSMEM_offset_0_alias, 0, 64
	.other		__nv_reservedSMEM_offset_0_alias,@"STO_CUDA_RESERVED_SHARED STV_DEFAULT"
__nv_reservedSMEM_offset_0_alias:
	.zero		0
	.zero		64


//--------------------- .nv.constant0._Z8generatePyP17curandStateXORWOW5Array --------------------------
	.section	.nv.constant0._Z8generatePyP17curandStateXORWOW5Array,"a",@progbits
	.sectionflags	@""
	.align	4
.nv.constant0._Z8generatePyP17curandStateXORWOW5Array:
	.zero		928


//--------------------- .nv.constant0._Z15find_edge_cellsP17curandStateXORWOWPb --------------------------
	.section	.nv.constant0._Z15find_edge_cellsP17curandStateXORWOWPb,"a",@progbits
	.sectionflags	@""
	.align	4
.nv.constant0._Z15find_edge_cellsP17curandStateXORWOWPb:
	.zero		912


//--------------------- .nv.constant0._Z9init_randP17curandStateXORWOW --------------------------
	.section	.nv.constant0._Z9init_randP17curandStateXORWOW,"a",@progbits
	.sectionflags	@""
	.align	4
.nv.constant0._Z9init_randP17curandStateXORWOW:
	.zero		904


//--------------------- SYMBOLS --------------------------

	.type		.nv.reservedSmem.offset0,@object
	.size		.nv.reservedSmem.offset0,0x4
